//
// Generated by NVIDIA NVVM Compiler
//
// Compiler Build ID: CL-36424714
// Cuda compilation tools, release 13.0, V13.0.88
// Based on NVVM 20.0.0
//

.version 9.0
.target sm_100
.address_size 64

	// .globl	_Z11sobel_naivePKfPfS1_S1_ii
// _ZZ11sobel_tiledPKfPfiiE4tile has been demoted

.visible .entry _Z11sobel_naivePKfPfS1_S1_ii(
	.param .u64 .ptr .align 1 _Z11sobel_naivePKfPfS1_S1_ii_param_0,
	.param .u64 .ptr .align 1 _Z11sobel_naivePKfPfS1_S1_ii_param_1,
	.param .u64 .ptr .align 1 _Z11sobel_naivePKfPfS1_S1_ii_param_2,
	.param .u64 .ptr .align 1 _Z11sobel_naivePKfPfS1_S1_ii_param_3,
	.param .u32 _Z11sobel_naivePKfPfS1_S1_ii_param_4,
	.param .u32 _Z11sobel_naivePKfPfS1_S1_ii_param_5
)
{
	.reg .pred 	%p<4>;
	.reg .b32 	%r<36>;
	.reg .b32 	%f<33>;
	.reg .b64 	%rd<38>;

	ld.param.u64 	%rd1, [_Z11sobel_naivePKfPfS1_S1_ii_param_0];
	ld.param.u64 	%rd2, [_Z11sobel_naivePKfPfS1_S1_ii_param_1];
	ld.param.u64 	%rd3, [_Z11sobel_naivePKfPfS1_S1_ii_param_2];
	ld.param.u64 	%rd4, [_Z11sobel_naivePKfPfS1_S1_ii_param_3];
	ld.param.u32 	%r3, [_Z11sobel_naivePKfPfS1_S1_ii_param_4];
	ld.param.u32 	%r5, [_Z11sobel_naivePKfPfS1_S1_ii_param_5];
	mov.u32 	%r6, %ctaid.x;
	mov.u32 	%r7, %ntid.x;
	mov.u32 	%r8, %tid.x;
	mad.lo.s32 	%r1, %r6, %r7, %r8;
	mov.u32 	%r9, %ctaid.y;
	mov.u32 	%r10, %ntid.y;
	mov.u32 	%r11, %tid.y;
	mad.lo.s32 	%r12, %r9, %r10, %r11;
	setp.ge.s32 	%p1, %r1, %r3;
	setp.ge.s32 	%p2, %r12, %r5;
	or.pred  	%p3, %p1, %p2;
	@%p3 bra 	$L__BB0_2;
	cvta.to.global.u64 	%rd5, %rd2;
	cvta.to.global.u64 	%rd6, %rd3;
	cvta.to.global.u64 	%rd7, %rd4;
	cvta.to.global.u64 	%rd8, %rd1;
	add.s32 	%r13, %r3, -1;
	add.s32 	%r14, %r5, -1;
	max.s32 	%r15, %r1, 1;
	max.u32 	%r16, %r12, 1;
	add.s32 	%r17, %r16, -1;
	mul.lo.s32 	%r18, %r17, %r3;
	cvt.s64.s32 	%rd9, %r18;
	cvt.u64.u32 	%rd10, %r15;
	add.s64 	%rd11, %rd10, %rd9;
	shl.b64 	%rd12, %rd11, 2;
	add.s64 	%rd13, %rd8, %rd12;
	ld.global.nc.f32 	%f1, [%rd13+-4];
	mov.f32 	%f2, 0f00000000;
	sub.f32 	%f3, %f2, %f1;
	min.s32 	%r19, %r13, %r1;
	max.s32 	%r20, %r19, 0;
	add.s32 	%r21, %r20, %r18;
	mul.wide.s32 	%rd14, %r21, 4;
	add.s64 	%rd15, %rd8, %rd14;
	ld.global.nc.f32 	%f4, [%rd15];
	fma.rn.f32 	%f5, %f4, 0f00000000, %f3;
	add.f32 	%f6, %f4, %f4;
	sub.f32 	%f7, %f3, %f6;
	add.s32 	%r22, %r1, 1;
	min.s32 	%r23, %r13, %r22;
	max.s32 	%r24, %r23, 0;
	add.s32 	%r25, %r24, %r18;
	mul.wide.s32 	%rd16, %r25, 4;
	add.s64 	%rd17, %rd8, %rd16;
	ld.global.nc.f32 	%f8, [%rd17];
	add.f32 	%f9, %f5, %f8;
	sub.f32 	%f10, %f7, %f8;
	min.u32 	%r26, %r14, %r12;
	mul.lo.s32 	%r27, %r26, %r3;
	cvt.s64.s32 	%rd18, %r27;
	add.s64 	%rd19, %rd10, %rd18;
	shl.b64 	%rd20, %rd19, 2;
	add.s64 	%rd21, %rd8, %rd20;
	ld.global.nc.f32 	%f11, [%rd21+-4];
	add.f32 	%f12, %f11, %f11;
	sub.f32 	%f13, %f9, %f12;
	fma.rn.f32 	%f14, %f11, 0f00000000, %f10;
	add.s32 	%r28, %r20, %r27;
	mul.wide.s32 	%rd22, %r28, 4;
	add.s64 	%rd23, %rd8, %rd22;
	ld.global.nc.f32 	%f15, [%rd23];
	fma.rn.f32 	%f16, %f15, 0f00000000, %f13;
	fma.rn.f32 	%f17, %f15, 0f00000000, %f14;
	add.s32 	%r29, %r24, %r27;
	mul.wide.s32 	%rd24, %r29, 4;
	add.s64 	%rd25, %rd8, %rd24;
	ld.global.nc.f32 	%f18, [%rd25];
	fma.rn.f32 	%f19, %f18, 0f40000000, %f16;
	fma.rn.f32 	%f20, %f18, 0f00000000, %f17;
	add.s32 	%r30, %r12, 1;
	min.u32 	%r31, %r14, %r30;
	mul.lo.s32 	%r32, %r31, %r3;
	cvt.s64.s32 	%rd26, %r32;
	add.s64 	%rd27, %rd10, %rd26;
	shl.b64 	%rd28, %rd27, 2;
	add.s64 	%rd29, %rd8, %rd28;
	ld.global.nc.f32 	%f21, [%rd29+-4];
	sub.f32 	%f22, %f19, %f21;
	add.f32 	%f23, %f20, %f21;
	add.s32 	%r33, %r20, %r32;
	mul.wide.s32 	%rd30, %r33, 4;
	add.s64 	%rd31, %rd8, %rd30;
	ld.global.nc.f32 	%f24, [%rd31];
	fma.rn.f32 	%f25, %f24, 0f00000000, %f22;
	fma.rn.f32 	%f26, %f24, 0f40000000, %f23;
	add.s32 	%r34, %r24, %r32;
	mul.wide.s32 	%rd32, %r34, 4;
	add.s64 	%rd33, %rd8, %rd32;
	ld.global.nc.f32 	%f27, [%rd33];
	add.f32 	%f28, %f25, %f27;
	add.f32 	%f29, %f26, %f27;
	mad.lo.s32 	%r35, %r3, %r12, %r1;
	mul.wide.s32 	%rd34, %r35, 4;
	add.s64 	%rd35, %rd5, %rd34;
	st.global.f32 	[%rd35], %f28;
	add.s64 	%rd36, %rd6, %rd34;
	st.global.f32 	[%rd36], %f29;
	mul.f32 	%f30, %f29, %f29;
	fma.rn.f32 	%f31, %f28, %f28, %f30;
	sqrt.rn.f32 	%f32, %f31;
	add.s64 	%rd37, %rd7, %rd34;
	st.global.f32 	[%rd37], %f32;
$L__BB0_2:
	ret;

}
	// .globl	_Z11sobel_tiledPKfPfii
.visible .entry _Z11sobel_tiledPKfPfii(
	.param .u64 .ptr .align 1 _Z11sobel_tiledPKfPfii_param_0,
	.param .u64 .ptr .align 1 _Z11sobel_tiledPKfPfii_param_1,
	.param .u32 _Z11sobel_tiledPKfPfii_param_2,
	.param .u32 _Z11sobel_tiledPKfPfii_param_3
)
{
	.reg .pred 	%p<15>;
	.reg .b32 	%r<44>;
	.reg .b32 	%f<28>;
	.reg .b64 	%rd<13>;
	// demoted variable
	.shared .align 4 .b8 _ZZ11sobel_tiledPKfPfiiE4tile[1296];
	ld.param.u64 	%rd3, [_Z11sobel_tiledPKfPfii_param_0];
	ld.param.u64 	%rd2, [_Z11sobel_tiledPKfPfii_param_1];
	ld.param.u32 	%r8, [_Z11sobel_tiledPKfPfii_param_2];
	ld.param.u32 	%r9, [_Z11sobel_tiledPKfPfii_param_3];
	cvta.to.global.u64 	%rd1, %rd3;
	mov.u32 	%r1, %tid.x;
	mov.u32 	%r10, %tid.y;
	mov.u32 	%r11, %ctaid.x;
	shl.b32 	%r12, %r11, 4;
	add.s32 	%r3, %r12, %r1;
	mov.u32 	%r13, %ctaid.y;
	shl.b32 	%r14, %r13, 4;
	add.s32 	%r4, %r14, %r10;
	add.s32 	%r5, %r3, -1;
	add.s32 	%r6, %r4, -1;
	max.u32 	%r15, %r1, %r10;
	setp.gt.u32 	%p1, %r15, 17;
	mov.u32 	%r16, _ZZ11sobel_tiledPKfPfiiE4tile;
	mad.lo.s32 	%r17, %r10, 72, %r16;
	shl.b32 	%r18, %r1, 2;
	add.s32 	%r7, %r17, %r18;
	@%p1 bra 	$L__BB1_2;
	add.s32 	%r19, %r8, -1;
	min.s32 	%r20, %r19, %r5;
	max.s32 	%r21, %r20, 0;
	add.s32 	%r22, %r9, -1;
	min.s32 	%r23, %r22, %r6;
	max.s32 	%r24, %r23, 0;
	mad.lo.s32 	%r25, %r24, %r8, %r21;
	mul.wide.s32 	%rd4, %r25, 4;
	add.s64 	%rd5, %rd1, %rd4;
	ld.global.nc.f32 	%f1, [%rd5];
	st.shared.f32 	[%r7], %f1;
$L__BB1_2:
	setp.gt.u32 	%p2, %r10, 17;
	setp.gt.u32 	%p3, %r1, 1;
	or.pred  	%p4, %p3, %p2;
	@%p4 bra 	$L__BB1_4;
	add.s32 	%r26, %r3, 15;
	add.s32 	%r27, %r8, -1;
	min.s32 	%r28, %r27, %r26;
	add.s32 	%r29, %r9, -1;
	min.s32 	%r30, %r29, %r6;
	max.s32 	%r31, %r30, 0;
	max.s32 	%r32, %r28, 0;
	mad.lo.s32 	%r33, %r31, %r8, %r32;
	mul.wide.s32 	%rd6, %r33, 4;
	add.s64 	%rd7, %rd1, %rd6;
	ld.global.nc.f32 	%f2, [%rd7];
	st.shared.f32 	[%r7+64], %f2;
$L__BB1_4:
	setp.gt.u32 	%p5, %r1, 17;
	setp.gt.u32 	%p6, %r10, 1;
	or.pred  	%p7, %p6, %p5;
	@%p7 bra 	$L__BB1_6;
	add.s32 	%r34, %r4, 15;
	add.s32 	%r35, %r8, -1;
	min.s32 	%r36, %r35, %r5;
	add.s32 	%r37, %r9, -1;
	min.s32 	%r38, %r37, %r34;
	max.s32 	%r39, %r38, 0;
	max.s32 	%r40, %r36, 0;
	mad.lo.s32 	%r41, %r39, %r8, %r40;
	mul.wide.s32 	%rd8, %r41, 4;
	add.s64 	%rd9, %rd1, %rd8;
	ld.global.nc.f32 	%f3, [%rd9];
	st.shared.f32 	[%r7+1152], %f3;
$L__BB1_6:
	bar.sync 	0;
	setp.ge.s32 	%p8, %r3, %r8;
	setp.ge.s32 	%p9, %r4, %r9;
	or.pred  	%p10, %p8, %p9;
	setp.gt.u32 	%p11, %r1, 15;
	or.pred  	%p12, %p10, %p11;
	setp.gt.u32 	%p13, %r10, 15;
	or.pred  	%p14, %p12, %p13;
	@%p14 bra 	$L__BB1_8;
	ld.shared.f32 	%f4, [%r7];
	ld.shared.f32 	%f5, [%r7+8];
	sub.f32 	%f6, %f5, %f4;
	ld.shared.f32 	%f7, [%r7+72];
	add.f32 	%f8, %f7, %f7;
	sub.f32 	%f9, %f6, %f8;
	ld.shared.f32 	%f10, [%r7+80];
	fma.rn.f32 	%f11, %f10, 0f40000000, %f9;
	ld.shared.f32 	%f12, [%r7+144];
	sub.f32 	%f13, %f11, %f12;
	ld.shared.f32 	%f14, [%r7+152];
	add.f32 	%f15, %f14, %f13;
	neg.f32 	%f16, %f4;
	ld.shared.f32 	%f17, [%r7+4];
	add.f32 	%f18, %f17, %f17;
	sub.f32 	%f19, %f16, %f18;
	sub.f32 	%f20, %f19, %f5;
	add.f32 	%f21, %f12, %f20;
	ld.shared.f32 	%f22, [%r7+148];
	fma.rn.f32 	%f23, %f22, 0f40000000, %f21;
	add.f32 	%f24, %f14, %f23;
	mul.f32 	%f25, %f24, %f24;
	fma.rn.f32 	%f26, %f15, %f15, %f25;
	sqrt.rn.f32 	%f27, %f26;
	mad.lo.s32 	%r43, %r8, %r4, %r3;
	cvta.to.global.u64 	%rd10, %rd2;
	mul.wide.s32 	%rd11, %r43, 4;
	add.s64 	%rd12, %rd10, %rd11;
	st.global.f32 	[%rd12], %f27;
$L__BB1_8:
	ret;

}
	// .globl	_Z15sobel_thresholdPKfPhfii
.visible .entry _Z15sobel_thresholdPKfPhfii(
	.param .u64 .ptr .align 1 _Z15sobel_thresholdPKfPhfii_param_0,
	.param .u64 .ptr .align 1 _Z15sobel_thresholdPKfPhfii_param_1,
	.param .f32 _Z15sobel_thresholdPKfPhfii_param_2,
	.param .u32 _Z15sobel_thresholdPKfPhfii_param_3,
	.param .u32 _Z15sobel_thresholdPKfPhfii_param_4
)
{
	.reg .pred 	%p<5>;
	.reg .b16 	%rs<2>;
	.reg .b32 	%r<33>;
	.reg .b32 	%f<30>;
	.reg .b64 	%rd<32>;

	ld.param.u64 	%rd1, [_Z15sobel_thresholdPKfPhfii_param_0];
	ld.param.u64 	%rd2, [_Z15sobel_thresholdPKfPhfii_param_1];
	ld.param.f32 	%f1, [_Z15sobel_thresholdPKfPhfii_param_2];
	ld.param.u32 	%r3, [_Z15sobel_thresholdPKfPhfii_param_3];
	ld.param.u32 	%r5, [_Z15sobel_thresholdPKfPhfii_param_4];
	mov.u32 	%r6, %ctaid.x;
	mov.u32 	%r7, %ntid.x;
	mov.u32 	%r8, %tid.x;
	mad.lo.s32 	%r1, %r6, %r7, %r8;
	mov.u32 	%r9, %ctaid.y;
	mov.u32 	%r10, %ntid.y;
	mov.u32 	%r11, %tid.y;
	mad.lo.s32 	%r12, %r9, %r10, %r11;
	setp.ge.s32 	%p1, %r1, %r3;
	setp.ge.s32 	%p2, %r12, %r5;
	or.pred  	%p3, %p1, %p2;
	@%p3 bra 	$L__BB2_2;
	cvta.to.global.u64 	%rd3, %rd2;
	cvta.to.global.u64 	%rd4, %rd1;
	add.s32 	%r13, %r3, -1;
	add.s32 	%r14, %r1, 1;
	min.s32 	%r15, %r13, %r14;
	max.s32 	%r16, %r1, 1;
	add.s32 	%r17, %r5, -1;
	max.u32 	%r18, %r12, 1;
	add.s32 	%r19, %r18, -1;
	mul.lo.s32 	%r20, %r19, %r3;
	cvt.s64.s32 	%rd5, %r20;
	cvt.u64.u32 	%rd6, %r16;
	add.s64 	%rd7, %rd6, %rd5;
	shl.b64 	%rd8, %rd7, 2;
	add.s64 	%rd9, %rd4, %rd8;
	ld.global.nc.f32 	%f2, [%rd9+-4];
	add.s32 	%r21, %r20, %r1;
	mul.wide.s32 	%rd10, %r21, 4;
	add.s64 	%rd11, %rd4, %rd10;
	ld.global.nc.f32 	%f3, [%rd11];
	add.s32 	%r22, %r20, %r15;
	mul.wide.s32 	%rd12, %r22, 4;
	add.s64 	%rd13, %rd4, %rd12;
	ld.global.nc.f32 	%f4, [%rd13];
	sub.f32 	%f5, %f4, %f2;
	add.f32 	%f6, %f5, 0f00000000;
	fma.rn.f32 	%f7, %f3, 0f40000000, %f2;
	add.f32 	%f8, %f4, %f7;
	mov.f32 	%f9, 0f00000000;
	sub.f32 	%f10, %f9, %f8;
	min.u32 	%r23, %r17, %r12;
	mul.lo.s32 	%r24, %r23, %r3;
	cvt.s64.s32 	%rd14, %r24;
	add.s64 	%rd15, %rd6, %rd14;
	shl.b64 	%rd16, %rd15, 2;
	add.s64 	%rd17, %rd4, %rd16;
	ld.global.nc.f32 	%f11, [%rd17+-4];
	add.s32 	%r25, %r24, %r1;
	mul.wide.s32 	%rd18, %r25, 4;
	add.s64 	%rd19, %rd4, %rd18;
	ld.global.nc.f32 	%f12, [%rd19];
	add.s32 	%r26, %r24, %r15;
	mul.wide.s32 	%rd20, %r26, 4;
	add.s64 	%rd21, %rd4, %rd20;
	ld.global.nc.f32 	%f13, [%rd21];
	sub.f32 	%f14, %f13, %f11;
	fma.rn.f32 	%f15, %f14, 0f40000000, %f6;
	fma.rn.f32 	%f16, %f12, 0f40000000, %f11;
	add.f32 	%f17, %f13, %f16;
	fma.rn.f32 	%f18, %f17, 0f00000000, %f10;
	add.s32 	%r27, %r12, 1;
	min.u32 	%r28, %r17, %r27;
	mul.lo.s32 	%r29, %r28, %r3;
	cvt.s64.s32 	%rd22, %r29;
	add.s64 	%rd23, %rd6, %rd22;
	shl.b64 	%rd24, %rd23, 2;
	add.s64 	%rd25, %rd4, %rd24;
	ld.global.nc.f32 	%f19, [%rd25+-4];
	add.s32 	%r30, %r29, %r1;
	mul.wide.s32 	%rd26, %r30, 4;
	add.s64 	%rd27, %rd4, %rd26;
	ld.global.nc.f32 	%f20, [%rd27];
	add.s32 	%r31, %r29, %r15;
	mul.wide.s32 	%rd28, %r31, 4;
	add.s64 	%rd29, %rd4, %rd28;
	ld.global.nc.f32 	%f21, [%rd29];
	sub.f32 	%f22, %f21, %f19;
	add.f32 	%f23, %f15, %f22;
	fma.rn.f32 	%f24, %f20, 0f40000000, %f19;
	add.f32 	%f25, %f21, %f24;
	add.f32 	%f26, %f18, %f25;
	mul.f32 	%f27, %f26, %f26;
	fma.rn.f32 	%f28, %f23, %f23, %f27;
	sqrt.rn.f32 	%f29, %f28;
	setp.gt.f32 	%p4, %f29, %f1;
	selp.s16 	%rs1, -1, 0, %p4;
	mad.lo.s32 	%r32, %r3, %r12, %r1;
	cvt.s64.s32 	%rd30, %r32;
	add.s64 	%rd31, %rd3, %rd30;
	st.global.u8 	[%rd31], %rs1;
$L__BB2_2:
	ret;

}


// ===== COMPILED SASS (sm_100) =====

	.target	sm_100

	.elftype	@"ET_EXEC"


//--------------------- .note.nv.tkinfo           --------------------------
	.section	.note.nv.tkinfo,"",@"SHT_NOTE"
	.sectionflags	@"SHF_NOTE_NV_TKINFO"
	.tkinfo
        /*0018*/ 	.word	0x00000002
        /*0030*/ 	.string	""
        /*0030*/ 	.string	"ptxas"
        /*0030*/ 	.string	"Cuda compilation tools, release 13.0, V13.0.88"
        /*0030*/ 	.string	"Build cuda_13.0.r13.0/compiler.36424714_0"
        /*0030*/ 	.string	"-arch sm_100 -m 64 "



//--------------------- .note.nv.cuinfo           --------------------------
	.section	.note.nv.cuinfo,"",@"SHT_NOTE"
	.sectionflags	@"SHF_NOTE_NV_CUINFO"
        /*0018*/ 	.short	0x0002
        /*001a*/ 	.short	0x0064
        /*001c*/ 	.short	0x0082
	.zero		2


//--------------------- .nv.info                  --------------------------
	.section	.nv.info,"",@"SHT_CUDA_INFO"
	.align	4


	//----- nvinfo : EIATTR_REGCOUNT
	.align		4
        /*0000*/ 	.byte	0x04, 0x2f
        /*0002*/ 	.short	(.L_1 - .L_0)
	.align		4
.L_0:
        /*0004*/ 	.word	index@(_Z11sobel_naivePKfPfS1_S1_ii)
        /*0008*/ 	.word	0x0000001e


	//----- nvinfo : EIATTR_FRAME_SIZE
	.align		4
.L_1:
        /*000c*/ 	.byte	0x04, 0x11
        /*000e*/ 	.short	(.L_3 - .L_2)
	.align		4
.L_2:
        /*0010*/ 	.word	index@($__internal_2_$__cuda_sm20_sqrt_rn_f32_slowpath)
        /*0014*/ 	.word	0x00000000


	//----- nvinfo : EIATTR_FRAME_SIZE
	.align		4
.L_3:
        /*0018*/ 	.byte	0x04, 0x11
        /*001a*/ 	.short	(.L_5 - .L_4)
	.align		4
.L_4:
        /*001c*/ 	.word	index@(_Z11sobel_naivePKfPfS1_S1_ii)
        /*0020*/ 	.word	0x00000000


	//----- nvinfo : EIATTR_REGCOUNT
	.align		4
.L_5:
        /*0024*/ 	.byte	0x04, 0x2f
        /*0026*/ 	.short	(.L_7 - .L_6)
	.align		4
.L_6:
        /*0028*/ 	.word	index@(_Z11sobel_tiledPKfPfii)
        /*002c*/ 	.word	0x0000001a


	//----- nvinfo : EIATTR_FRAME_SIZE
	.align		4
.L_7:
        /*0030*/ 	.byte	0x04, 0x11
        /*0032*/ 	.short	(.L_9 - .L_8)
	.align		4
.L_8:
        /*0034*/ 	.word	index@($__internal_1_$__cuda_sm20_sqrt_rn_f32_slowpath)
        /*0038*/ 	.word	0x00000000


	//----- nvinfo : EIATTR_FRAME_SIZE
	.align		4
.L_9:
        /*003c*/ 	.byte	0x04, 0x11
        /*003e*/ 	.short	(.L_11 - .L_10)
	.align		4
.L_10:
        /*0040*/ 	.word	index@(_Z11sobel_tiledPKfPfii)
        /*0044*/ 	.word	0x00000000


	//----- nvinfo : EIATTR_REGCOUNT
	.align		4
.L_11:
        /*0048*/ 	.byte	0x04, 0x2f
        /*004a*/ 	.short	(.L_13 - .L_12)
	.align		4
.L_12:
        /*004c*/ 	.word	index@(_Z15sobel_thresholdPKfPhfii)
        /*0050*/ 	.word	0x0000001c


	//----- nvinfo : EIATTR_FRAME_SIZE
	.align		4
.L_13:
        /*0054*/ 	.byte	0x04, 0x11
        /*0056*/ 	.short	(.L_15 - .L_14)
	.align		4
.L_14:
        /*0058*/ 	.word	index@($__internal_0_$__cuda_sm20_sqrt_rn_f32_slowpath)
        /*005c*/ 	.word	0x00000000


	//----- nvinfo : EIATTR_FRAME_SIZE
	.align		4
.L_15:
        /*0060*/ 	.byte	0x04, 0x11
        /*0062*/ 	.short	(.L_17 - .L_16)
	.align		4
.L_16:
        /*0064*/ 	.word	index@(_Z15sobel_thresholdPKfPhfii)
        /*0068*/ 	.word	0x00000000


	//----- nvinfo : EIATTR_MIN_STACK_SIZE
	.align		4
.L_17:
        /*006c*/ 	.byte	0x04, 0x12
        /*006e*/ 	.short	(.L_19 - .L_18)
	.align		4
.L_18:
        /*0070*/ 	.word	index@(_Z15sobel_thresholdPKfPhfii)
        /*0074*/ 	.word	0x00000000


	//----- nvinfo : EIATTR_MIN_STACK_SIZE
	.align		4
.L_19:
        /*0078*/ 	.byte	0x04, 0x12
        /*007a*/ 	.short	(.L_21 - .L_20)
	.align		4
.L_20:
        /*007c*/ 	.word	index@(_Z11sobel_tiledPKfPfii)
        /*0080*/ 	.word	0x00000000


	//----- nvinfo : EIATTR_MIN_STACK_SIZE
	.align		4
.L_21:
        /*0084*/ 	.byte	0x04, 0x12
        /*0086*/ 	.short	(.L_23 - .L_22)
	.align		4
.L_22:
        /*0088*/ 	.word	index@(_Z11sobel_naivePKfPfS1_S1_ii)
        /*008c*/ 	.word	0x00000000
.L_23:


//--------------------- .nv.compat                --------------------------
	.section	.nv.compat,"",@"SHT_CUDA_COMPAT_INFO"
	.align	4
        /*0000*/ 	.byte	0x02, 0x09, 0x00, 0x00, 0x02, 0x02, 0x01, 0x00, 0x02, 0x05, 0x05, 0x00, 0x03, 0x07, 0x01, 0x01
        /*0010*/ 	.byte	0x02, 0x03, 0x00, 0x00, 0x02, 0x06, 0x01, 0x00, 0x04, 0x0b, 0x08, 0x00, 0x01, 0x00, 0x00, 0x00
        /*0020*/ 	.byte	0x00, 0x00, 0x00, 0x00


//--------------------- .nv.info._Z15sobel_thresholdPKfPhfii --------------------------
	.section	.nv.info._Z15sobel_thresholdPKfPhfii,"",@"SHT_CUDA_INFO"
	.sectionflags	@""
	.align	4


	//----- nvinfo : EIATTR_CUDA_API_VERSION
	.align		4
        /*0000*/ 	.byte	0x04, 0x37
        /*0002*/ 	.short	(.L_25 - .L_24)
.L_24:
        /*0004*/ 	.word	0x00000082


	//----- nvinfo : EIATTR_KPARAM_INFO
	.align		4
.L_25:
        /*0008*/ 	.byte	0x04, 0x17
        /*000a*/ 	.short	(.L_27 - .L_26)
.L_26:
        /*000c*/ 	.word	0x00000000
        /*0010*/ 	.short	0x0004
        /*0012*/ 	.short	0x0018
        /*0014*/ 	.byte	0x00, 0xf0, 0x11, 0x00


	//----- nvinfo : EIATTR_KPARAM_INFO
	.align		4
.L_27:
        /*0018*/ 	.byte	0x04, 0x17
        /*001a*/ 	.short	(.L_29 - .L_28)
.L_28:
        /*001c*/ 	.word	0x00000000
        /*0020*/ 	.short	0x0003
        /*0022*/ 	.short	0x0014
        /*0024*/ 	.byte	0x00, 0xf0, 0x11, 0x00


	//----- nvinfo : EIATTR_KPARAM_INFO
	.align		4
.L_29:
        /*0028*/ 	.byte	0x04, 0x17
        /*002a*/ 	.short	(.L_31 - .L_30)
.L_30:
        /*002c*/ 	.word	0x00000000
        /*0030*/ 	.short	0x0002
        /*0032*/ 	.short	0x0010
        /*0034*/ 	.byte	0x00, 0xf0, 0x11, 0x00


	//----- nvinfo : EIATTR_KPARAM_INFO
	.align		4
.L_31:
        /*0038*/ 	.byte	0x04, 0x17
        /*003a*/ 	.short	(.L_33 - .L_32)
.L_32:
        /*003c*/ 	.word	0x00000000
        /*0040*/ 	.short	0x0001
        /*0042*/ 	.short	0x0008
        /*0044*/ 	.byte	0x00, 0xf5, 0x21, 0x00


	//----- nvinfo : EIATTR_KPARAM_INFO
	.align		4
.L_33:
        /*0048*/ 	.byte	0x04, 0x17
        /*004a*/ 	.short	(.L_35 - .L_34)
.L_34:
        /*004c*/ 	.word	0x00000000
        /*0050*/ 	.short	0x0000
        /*0052*/ 	.short	0x0000
        /*0054*/ 	.byte	0x00, 0xf5, 0x21, 0x00


	//----- nvinfo : EIATTR_SPARSE_MMA_MASK
	.align		4
.L_35:
        /*0058*/ 	.byte	0x03, 0x50
        /*005a*/ 	.short	0x0000


	//----- nvinfo : EIATTR_MAXREG_COUNT
	.align		4
        /*005c*/ 	.byte	0x03, 0x1b
        /*005e*/ 	.short	0x00ff


	//----- nvinfo : EIATTR_MERCURY_ISA_VERSION
	.align		4
        /*0060*/ 	.byte	0x03, 0x5f
        /*0062*/ 	.short	0x0101


	//----- nvinfo : EIATTR_VRC_CTA_INIT_COUNT
	.align		4
        /*0064*/ 	.byte	0x02, 0x4a
	.zero		1
	.zero		1


	//----- nvinfo : EIATTR_EXIT_INSTR_OFFSETS
	.align		4
        /*0068*/ 	.byte	0x04, 0x1c
        /*006a*/ 	.short	(.L_37 - .L_36)


	//   ....[0]....
.L_36:
        /*006c*/ 	.word	0x000000d0


	//   ....[1]....
        /*0070*/ 	.word	0x00000630


	//----- nvinfo : EIATTR_CRS_STACK_SIZE
	.align		4
.L_37:
        /*0074*/ 	.byte	0x04, 0x1e
        /*0076*/ 	.short	(.L_39 - .L_38)
.L_38:
        /*0078*/ 	.word	0x00000000


	//----- nvinfo : EIATTR_CBANK_PARAM_SIZE
	.align		4
.L_39:
        /*007c*/ 	.byte	0x03, 0x19
        /*007e*/ 	.short	0x001c


	//----- nvinfo : EIATTR_PARAM_CBANK
	.align		4
        /*0080*/ 	.byte	0x04, 0x0a
        /*0082*/ 	.short	(.L_41 - .L_40)
	.align		4
.L_40:
        /*0084*/ 	.word	index@(.nv.constant0._Z15sobel_thresholdPKfPhfii)
        /*0088*/ 	.short	0x0380
        /*008a*/ 	.short	0x001c


	//----- nvinfo : EIATTR_SW_WAR
	.align		4
.L_41:
        /*008c*/ 	.byte	0x04, 0x36
        /*008e*/ 	.short	(.L_43 - .L_42)
.L_42:
        /*0090*/ 	.word	0x00000008
.L_43:


//--------------------- .nv.info._Z11sobel_tiledPKfPfii --------------------------
	.section	.nv.info._Z11sobel_tiledPKfPfii,"",@"SHT_CUDA_INFO"
	.sectionflags	@""
	.align	4


	//----- nvinfo : EIATTR_CUDA_API_VERSION
	.align		4
        /*0000*/ 	.byte	0x04, 0x37
        /*0002*/ 	.short	(.L_45 - .L_44)
.L_44:
        /*0004*/ 	.word	0x00000082


	//----- nvinfo : EIATTR_KPARAM_INFO
	.align		4
.L_45:
        /*0008*/ 	.byte	0x04, 0x17
        /*000a*/ 	.short	(.L_47 - .L_46)
.L_46:
        /*000c*/ 	.word	0x00000000
        /*0010*/ 	.short	0x0003
        /*0012*/ 	.short	0x0014
        /*0014*/ 	.byte	0x00, 0xf0, 0x11, 0x00


	//----- nvinfo : EIATTR_KPARAM_INFO
	.align		4
.L_47:
        /*0018*/ 	.byte	0x04, 0x17
        /*001a*/ 	.short	(.L_49 - .L_48)
.L_48:
        /*001c*/ 	.word	0x00000000
        /*0020*/ 	.short	0x0002
        /*0022*/ 	.short	0x0010
        /*0024*/ 	.byte	0x00, 0xf0, 0x11, 0x00


	//----- nvinfo : EIATTR_KPARAM_INFO
	.align		4
.L_49:
        /*0028*/ 	.byte	0x04, 0x17
        /*002a*/ 	.short	(.L_51 - .L_50)
.L_50:
        /*002c*/ 	.word	0x00000000
        /*0030*/ 	.short	0x0001
        /*0032*/ 	.short	0x0008
        /*0034*/ 	.byte	0x00, 0xf5, 0x21, 0x00


	//----- nvinfo : EIATTR_KPARAM_INFO
	.align		4
.L_51:
        /*0038*/ 	.byte	0x04, 0x17
        /*003a*/ 	.short	(.L_53 - .L_52)
.L_52:
        /*003c*/ 	.word	0x00000000
        /*0040*/ 	.short	0x0000
        /*0042*/ 	.short	0x0000
        /*0044*/ 	.byte	0x00, 0xf5, 0x21, 0x00


	//----- nvinfo : EIATTR_SPARSE_MMA_MASK
	.align		4
.L_53:
        /*0048*/ 	.byte	0x03, 0x50
        /*004a*/ 	.short	0x0000


	//----- nvinfo : EIATTR_MAXREG_COUNT
	.align		4
        /*004c*/ 	.byte	0x03, 0x1b
        /*004e*/ 	.short	0x00ff


	//----- nvinfo : EIATTR_NUM_BARRIERS
	.align		4
        /*0050*/ 	.byte	0x02, 0x4c
        /*0052*/ 	.byte	0x01
	.zero		1


	//----- nvinfo : EIATTR_MERCURY_ISA_VERSION
	.align		4
        /*0054*/ 	.byte	0x03, 0x5f
        /*0056*/ 	.short	0x0101


	//----- nvinfo : EIATTR_VRC_CTA_INIT_COUNT
	.align		4
        /*0058*/ 	.byte	0x02, 0x4a
	.zero		1
	.zero		1


	//----- nvinfo : EIATTR_EXIT_INSTR_OFFSETS
	.align		4
        /*005c*/ 	.byte	0x04, 0x1c
        /*005e*/ 	.short	(.L_55 - .L_54)


	//   ....[0]....
.L_54:
        /*0060*/ 	.word	0x00000340


	//   ....[1]....
        /*0064*/ 	.word	0x000005d0


	//----- nvinfo : EIATTR_CRS_STACK_SIZE
	.align		4
.L_55:
        /*0068*/ 	.byte	0x04, 0x1e
        /*006a*/ 	.short	(.L_57 - .L_56)
.L_56:
        /*006c*/ 	.word	0x00000000


	//----- nvinfo : EIATTR_CBANK_PARAM_SIZE
	.align		4
.L_57:
        /*0070*/ 	.byte	0x03, 0x19
        /*0072*/ 	.short	0x0018


	//----- nvinfo : EIATTR_PARAM_CBANK
	.align		4
        /*0074*/ 	.byte	0x04, 0x0a
        /*0076*/ 	.short	(.L_59 - .L_58)
	.align		4
.L_58:
        /*0078*/ 	.word	index@(.nv.constant0._Z11sobel_tiledPKfPfii)
        /*007c*/ 	.short	0x0380
        /*007e*/ 	.short	0x0018


	//----- nvinfo : EIATTR_SW_WAR
	.align		4
.L_59:
        /*0080*/ 	.byte	0x04, 0x36
        /*0082*/ 	.short	(.L_61 - .L_60)
.L_60:
        /*0084*/ 	.word	0x00000008
.L_61:


//--------------------- .nv.info._Z11sobel_naivePKfPfS1_S1_ii --------------------------
	.section	.nv.info._Z11sobel_naivePKfPfS1_S1_ii,"",@"SHT_CUDA_INFO"
	.sectionflags	@""
	.align	4


	//----- nvinfo : EIATTR_CUDA_API_VERSION
	.align		4
        /*0000*/ 	.byte	0x04, 0x37
        /*0002*/ 	.short	(.L_63 - .L_62)
.L_62:
        /*0004*/ 	.word	0x00000082


	//----- nvinfo : EIATTR_KPARAM_INFO
	.align		4
.L_63:
        /*0008*/ 	.byte	0x04, 0x17
        /*000a*/ 	.short	(.L_65 - .L_64)
.L_64:
        /*000c*/ 	.word	0x00000000
        /*0010*/ 	.short	0x0005
        /*0012*/ 	.short	0x0024
        /*0014*/ 	.byte	0x00, 0xf0, 0x11, 0x00


	//----- nvinfo : EIATTR_KPARAM_INFO
	.align		4
.L_65:
        /*0018*/ 	.byte	0x04, 0x17
        /*001a*/ 	.short	(.L_67 - .L_66)
.L_66:
        /*001c*/ 	.word	0x00000000
        /*0020*/ 	.short	0x0004
        /*0022*/ 	.short	0x0020
        /*0024*/ 	.byte	0x00, 0xf0, 0x11, 0x00


	//----- nvinfo : EIATTR_KPARAM_INFO
	.align		4
.L_67:
        /*0028*/ 	.byte	0x04, 0x17
        /*002a*/ 	.short	(.L_69 - .L_68)
.L_68:
        /*002c*/ 	.word	0x00000000
        /*0030*/ 	.short	0x0003
        /*0032*/ 	.short	0x0018
        /*0034*/ 	.byte	0x00, 0xf5, 0x21, 0x00


	//----- nvinfo : EIATTR_KPARAM_INFO
	.align		4
.L_69:
        /*0038*/ 	.byte	0x04, 0x17
        /*003a*/ 	.short	(.L_71 - .L_70)
.L_70:
        /*003c*/ 	.word	0x00000000
        /*0040*/ 	.short	0x0002
        /*0042*/ 	.short	0x0010
        /*0044*/ 	.byte	0x00, 0xf5, 0x21, 0x00


	//----- nvinfo : EIATTR_KPARAM_INFO
	.align		4
.L_71:
        /*0048*/ 	.byte	0x04, 0x17
        /*004a*/ 	.short	(.L_73 - .L_72)
.L_72:
        /*004c*/ 	.word	0x00000000
        /*0050*/ 	.short	0x0001
        /*0052*/ 	.short	0x0008
        /*0054*/ 	.byte	0x00, 0xf5, 0x21, 0x00


	//----- nvinfo : EIATTR_KPARAM_INFO
	.align		4
.L_73:
        /*0058*/ 	.byte	0x04, 0x17
        /*005a*/ 	.short	(.L_75 - .L_74)
.L_74:
        /*005c*/ 	.word	0x00000000
        /*0060*/ 	.short	0x0000
        /*0062*/ 	.short	0x0000
        /*0064*/ 	.byte	0x00, 0xf5, 0x21, 0x00


	//----- nvinfo : EIATTR_SPARSE_MMA_MASK
	.align		4
.L_75:
        /*0068*/ 	.byte	0x03, 0x50
        /*006a*/ 	.short	0x0000


	//----- nvinfo : EIATTR_MAXREG_COUNT
	.align		4
        /*006c*/ 	.byte	0x03, 0x1b
        /*006e*/ 	.short	0x00ff


	//----- nvinfo : EIATTR_MERCURY_ISA_VERSION
	.align		4
        /*0070*/ 	.byte	0x03, 0x5f
        /*0072*/ 	.short	0x0101


	//----- nvinfo : EIATTR_VRC_CTA_INIT_COUNT
	.align		4
        /*0074*/ 	.byte	0x02, 0x4a
	.zero		1
	.zero		1


	//----- nvinfo : EIATTR_EXIT_INSTR_OFFSETS
	.align		4
        /*0078*/ 	.byte	0x04, 0x1c
        /*007a*/ 	.short	(.L_77 - .L_76)


	//   ....[0]....
.L_76:
        /*007c*/ 	.word	0x000000c0


	//   ....[1]....
        /*0080*/ 	.word	0x00000690


	//----- nvinfo : EIATTR_CRS_STACK_SIZE
	.align		4
.L_77:
        /*0084*/ 	.byte	0x04, 0x1e
        /*0086*/ 	.short	(.L_79 - .L_78)
.L_78:
        /*0088*/ 	.word	0x00000000


	//----- nvinfo : EIATTR_CBANK_PARAM_SIZE
	.align		4
.L_79:
        /*008c*/ 	.byte	0x03, 0x19
        /*008e*/ 	.short	0x0028


	//----- nvinfo : EIATTR_PARAM_CBANK
	.align		4
        /*0090*/ 	.byte	0x04, 0x0a
        /*0092*/ 	.short	(.L_81 - .L_80)
	.align		4
.L_80:
        /*0094*/ 	.word	index@(.nv.constant0._Z11sobel_naivePKfPfS1_S1_ii)
        /*0098*/ 	.short	0x0380
        /*009a*/ 	.short	0x0028


	//----- nvinfo : EIATTR_SW_WAR
	.align		4
.L_81:
        /*009c*/ 	.byte	0x04, 0x36
        /*009e*/ 	.short	(.L_83 - .L_82)
.L_82:
        /*00a0*/ 	.word	0x00000008
.L_83:


//--------------------- .nv.callgraph             --------------------------
	.section	.nv.callgraph,"",@"SHT_CUDA_CALLGRAPH"
	.align	4
	.sectionentsize	8
	.align		4
        /*0000*/ 	.word	0x00000000
	.align		4
        /*0004*/ 	.word	0xffffffff
	.align		4
        /*0008*/ 	.word	0x00000000
	.align		4
        /*000c*/ 	.word	0xfffffffe
	.align		4
        /*0010*/ 	.word	0x00000000
	.align		4
        /*0014*/ 	.word	0xfffffffd
	.align		4
        /*0018*/ 	.word	0x00000000
	.align		4
        /*001c*/ 	.word	0xfffffffc


//--------------------- .text._Z15sobel_thresholdPKfPhfii --------------------------
	.section	.text._Z15sobel_thresholdPKfPhfii,"ax",@progbits
	.align	128
        .global         _Z15sobel_thresholdPKfPhfii
        .type           _Z15sobel_thresholdPKfPhfii,@function
        .size           _Z15sobel_thresholdPKfPhfii,(.L_x_15 - _Z15sobel_thresholdPKfPhfii)
        .other          _Z15sobel_thresholdPKfPhfii,@"STO_CUDA_ENTRY STV_DEFAULT"
_Z15sobel_thresholdPKfPhfii:
.text._Z15sobel_thresholdPKfPhfii:
[----:B------:R-:W-:Y:S01]  /*0000*/  LDC R1, c[0x0][0x37c] ;  /* 0x0000df00ff017b82 */ /* 0x000fe20000000800 */
[----:B------:R-:W0:Y:S07]  /*0010*/  S2R R3, SR_TID.Y ;  /* 0x0000000000037919 */ /* 0x000e2e0000002200 */
[----:B------:R-:W1:Y:S01]  /*0020*/  LDC R7, c[0x0][0x360] ;  /* 0x0000d800ff077b82 */ /* 0x000e620000000800 */
[----:B------:R-:W1:Y:S07]  /*0030*/  S2R R2, SR_TID.X ;  /* 0x0000000000027919 */ /* 0x000e6e0000002100 */
[----:B------:R-:W0:Y:S08]  /*0040*/  S2UR UR5, SR_CTAID.Y ;  /* 0x00000000000579c3 */ /* 0x000e300000002600 */
[----:B------:R-:W0:Y:S08]  /*0050*/  LDC R6, c[0x0][0x364] ;  /* 0x0000d900ff067b82 */ /* 0x000e300000000800 */
[----:B------:R-:W1:Y:S08]  /*0060*/  S2UR UR4, SR_CTAID.X ;  /* 0x00000000000479c3 */ /* 0x000e700000002500 */
[----:B------:R-:W2:Y:S08]  /*0070*/  LDC R9, c[0x0][0x398] ;  /* 0x0000e600ff097b82 */ /* 0x000eb00000000800 */
[----:B------:R-:W3:Y:S01]  /*0080*/  LDC R0, c[0x0][0x394] ;  /* 0x0000e500ff007b82 */ /* 0x000ee20000000800 */
[----:B0-----:R-:W-:-:S02]  /*0090*/  IMAD R6, R6, UR5, R3 ;  /* 0x0000000506067c24 */ /* 0x001fc4000f8e0203 */
[----:B-1----:R-:W-:-:S03]  /*00a0*/  IMAD R7, R7, UR4, R2 ;  /* 0x0000000407077c24 */ /* 0x002fc6000f8e0202 */
[----:B--2---:R-:W-:-:S04]  /*00b0*/  ISETP.GE.AND P0, PT, R6, R9, PT ;  /* 0x000000090600720c */ /* 0x004fc80003f06270 */
[----:B---3--:R-:W-:-:S13]  /*00c0*/  ISETP.GE.OR P0, PT, R7, R0, P0 ;  /* 0x000000000700720c */ /* 0x008fda0000706670 */
[----:B------:R-:W-:Y:S05]  /*00d0*/  @P0 EXIT ;  /* 0x000000000000094d */ /* 0x000fea0003800000 */
[----:B------:R-:W-:Y:S01]  /*00e0*/  VIMNMX.U32 R2, PT, PT, R6, 0x1, !PT ;  /* 0x0000000106027848 */ /* 0x000fe20007fe0000 */
[----:B------:R-:W0:Y:S01]  /*00f0*/  LDCU.64 UR6, c[0x0][0x380] ;  /* 0x00007000ff0677ac */ /* 0x000e220008000a00 */
[----:B------:R-:W-:Y:S02]  /*0100*/  IADD3 R3, PT, PT, R9, -0x1, RZ ;  /* 0xffffffff09037810 */ /* 0x000fe40007ffe0ff */
[----:B------:R-:W-:Y:S01]  /*0110*/  IADD3 R5, PT, PT, R2, -0x1, RZ ;  /* 0xffffffff02057810 */ /* 0x000fe20007ffe0ff */
[----:B------:R-:W1:Y:S01]  /*0120*/  LDCU.64 UR4, c[0x0][0x358] ;  /* 0x00006b00ff0477ac */ /* 0x000e620008000a00 */
[C---:B------:R-:W-:Y:S02]  /*0130*/  VIMNMX.U32 R9, PT, PT, R6.reuse, R3, PT ;  /* 0x0000000306097248 */ /* 0x040fe40003fe0000 */
[----:B------:R-:W-:Y:S01]  /*0140*/  VIADDMNMX.U32 R11, R6, 0x1, R3, PT ;  /* 0x00000001060b7846 */ /* 0x000fe20003800003 */
[-C--:B------:R-:W-:Y:S01]  /*0150*/  IMAD R10, R5, R0.reuse, RZ ;  /* 0x00000000050a7224 */ /* 0x080fe200078e02ff */
[----:B------:R-:W-:Y:S01]  /*0160*/  VIMNMX R5, PT, PT, R7, 0x1, !PT ;  /* 0x0000000107057848 */ /* 0x000fe20007fe0100 */
[----:B------:R-:W2:Y:S01]  /*0170*/  LDC.64 R2, c[0x0][0x380] ;  /* 0x0000e000ff027b82 */ /* 0x000ea20000000a00 */
[----:B------:R-:W-:-:S02]  /*0180*/  IMAD R12, R9, R0, RZ ;  /* 0x00000000090c7224 */ /* 0x000fc400078e02ff */
[----:B------:R-:W-:Y:S01]  /*0190*/  IADD3 R4, P0, PT, R5, R10, RZ ;  /* 0x0000000a05047210 */ /* 0x000fe20007f1e0ff */
[----:B------:R-:W-:Y:S02]  /*01a0*/  IMAD R16, R11, R0, RZ ;  /* 0x000000000b107224 */ /* 0x000fe400078e02ff */
[----:B------:R-:W-:Y:S02]  /*01b0*/  IADD3 R9, P1, PT, R5, R12, RZ ;  /* 0x0000000c05097210 */ /* 0x000fe40007f3e0ff */
[----:B------:R-:W-:Y:S02]  /*01c0*/  LEA.HI.X.SX32 R11, R10, RZ, 0x1, P0 ;  /* 0x000000ff0a0b7211 */ /* 0x000fe400000f0eff */
[C---:B0-----:R-:W-:Y:S02]  /*01d0*/  LEA R18, P0, R4.reuse, UR6, 0x2 ;  /* 0x0000000604127c11 */ /* 0x041fe4000f8010ff */
[----:B------:R-:W-:Y:S02]  /*01e0*/  IADD3 R15, PT, PT, R7, R10, RZ ;  /* 0x0000000a070f7210 */ /* 0x000fe40007ffe0ff */
[----:B------:R-:W-:-:S02]  /*01f0*/  LEA.HI.X R19, R4, UR7, R11, 0x2, P0 ;  /* 0x0000000704137c11 */ /* 0x000fc400080f140b */
[----:B------:R-:W-:Y:S02]  /*0200*/  IADD3 R11, P0, PT, R5, R16, RZ ;  /* 0x00000010050b7210 */ /* 0x000fe40007f1e0ff */
[----:B------:R-:W-:Y:S02]  /*0210*/  IADD3 R5, PT, PT, R7, 0x1, RZ ;  /* 0x0000000107057810 */ /* 0x000fe40007ffe0ff */
[----:B------:R-:W-:Y:S02]  /*0220*/  LEA.HI.X.SX32 R14, R16, RZ, 0x1, P0 ;  /* 0x000000ff100e7211 */ /* 0x000fe400000f0eff */
[C---:B------:R-:W-:Y:S02]  /*0230*/  LEA R4, P0, R11.reuse, UR6, 0x2 ;  /* 0x000000060b047c11 */ /* 0x040fe4000f8010ff */
[----:B------:R-:W-:Y:S02]  /*0240*/  VIADDMNMX R13, R0, 0xffffffff, R5, PT ;  /* 0xffffffff000d7846 */ /* 0x000fe40003800105 */
[----:B------:R-:W-:Y:S01]  /*0250*/  LEA.HI.X R5, R11, UR7, R14, 0x2, P0 ;  /* 0x000000070b057c11 */ /* 0x000fe200080f140e */
[----:B--2---:R-:W-:Y:S01]  /*0260*/  IMAD.WIDE R14, R15, 0x4, R2 ;  /* 0x000000040f0e7825 */ /* 0x004fe200078e0202 */
[----:B------:R-:W-:Y:S01]  /*0270*/  IADD3 R11, PT, PT, R13, R10, RZ ;  /* 0x0000000a0d0b7210 */ /* 0x000fe20007ffe0ff */
[----:B-1----:R0:W2:Y:S01]  /*0280*/  LDG.E.CONSTANT R0, desc[UR4][R18.64+-0x4] ;  /* 0xfffffc0412007981 */ /* 0x0020a2000c1e9900 */
[----:B------:R-:W-:-:S02]  /*0290*/  IADD3 R17, PT, PT, R7, R12, RZ ;  /* 0x0000000c07117210 */ /* 0x000fc40007ffe0ff */
[----:B------:R-:W-:Y:S01]  /*02a0*/  LEA.HI.X.SX32 R20, R12, RZ, 0x1, P1 ;  /* 0x000000ff0c147211 */ /* 0x000fe200008f0eff */
[----:B------:R-:W-:Y:S01]  /*02b0*/  IMAD.IADD R25, R13, 0x1, R16 ;  /* 0x000000010d197824 */ /* 0x000fe200078e0210 */
[----:B------:R-:W-:Y:S01]  /*02c0*/  LEA R8, P1, R9, UR6, 0x2 ;  /* 0x0000000609087c11 */ /* 0x000fe2000f8210ff */
[--C-:B------:R-:W-:Y:S01]  /*02d0*/  IMAD.WIDE R10, R11, 0x4, R2.reuse ;  /* 0x000000040b0a7825 */ /* 0x100fe200078e0202 */
[----:B------:R-:W-:Y:S01]  /*02e0*/  IADD3 R21, PT, PT, R13, R12, RZ ;  /* 0x0000000c0d157210 */ /* 0x000fe20007ffe0ff */
[----:B------:R-:W2:Y:S01]  /*02f0*/  LDG.E.CONSTANT R15, desc[UR4][R14.64] ;  /* 0x000000040e0f7981 */ /* 0x000ea2000c1e9900 */
[----:B------:R-:W-:Y:S01]  /*0300*/  IADD3 R23, PT, PT, R7, R16, RZ ;  /* 0x0000001007177210 */ /* 0x000fe20007ffe0ff */
[----:B------:R-:W-:Y:S01]  /*0310*/  IMAD.WIDE R12, R17, 0x4, R2 ;  /* 0x00000004110c7825 */ /* 0x000fe200078e0202 */
[----:B------:R-:W-:Y:S01]  /*0320*/  LEA.HI.X R9, R9, UR7, R20, 0x2, P1 ;  /* 0x0000000709097c11 */ /* 0x000fe200088f1414 */
[----:B------:R-:W3:Y:S02]  /*0330*/  LDG.E.CONSTANT R11, desc[UR4][R10.64] ;  /* 0x000000040a0b7981 */ /* 0x000ee4000c1e9900 */
[----:B------:R-:W-:-:S02]  /*0340*/  IMAD.WIDE R16, R21, 0x4, R2 ;  /* 0x0000000415107825 */ /* 0x000fc400078e0202 */
[----:B------:R-:W4:Y:S02]  /*0350*/  LDG.E.CONSTANT R8, desc[UR4][R8.64+-0x4] ;  /* 0xfffffc0408087981 */ /* 0x000f24000c1e9900 */
[--C-:B0-----:R-:W-:Y:S02]  /*0360*/  IMAD.WIDE R18, R23, 0x4, R2.reuse ;  /* 0x0000000417127825 */ /* 0x101fe400078e0202 */
[----:B------:R-:W4:Y:S02]  /*0370*/  LDG.E.CONSTANT R13, desc[UR4][R12.64] ;  /* 0x000000040c0d7981 */ /* 0x000f24000c1e9900 */
[----:B------:R-:W-:Y:S02]  /*0380*/  IMAD.WIDE R2, R25, 0x4, R2 ;  /* 0x0000000419027825 */ /* 0x000fe400078e0202 */
[----:B------:R-:W5:Y:S04]  /*0390*/  LDG.E.CONSTANT R4, desc[UR4][R4.64+-0x4] ;  /* 0xfffffc0404047981 */ /* 0x000f68000c1e9900 */
[----:B------:R-:W5:Y:S04]  /*03a0*/  LDG.E.CONSTANT R17, desc[UR4][R16.64] ;  /* 0x0000000410117981 */ /* 0x000f68000c1e9900 */
[----:B------:R-:W5:Y:S04]  /*03b0*/  LDG.E.CONSTANT R19, desc[UR4][R18.64] ;  /* 0x0000000412137981 */ /* 0x000f68000c1e9900 */
[----:B------:R-:W5:Y:S01]  /*03c0*/  LDG.E.CONSTANT R3, desc[UR4][R2.64] ;  /* 0x0000000402037981 */ /* 0x000f62000c1e9900 */
[----:B------:R-:W-:Y:S01]  /*03d0*/  BSSY.RECONVERGENT B0, `(.L_x_0) ;  /* 0x000001d000007945 */ /* 0x000fe20003800200 */
[----:B--2---:R-:W-:-:S04]  /*03e0*/  FFMA R20, R15, 2, R0 ;  /* 0x400000000f147823 */ /* 0x004fc80000000000 */
[----:B---3--:R-:W-:Y:S01]  /*03f0*/  FADD R20, R11, R20 ;  /* 0x000000140b147221 */ /* 0x008fe20000000000 */
[----:B------:R-:W-:-:S03]  /*0400*/  FADD R11, -R0, R11 ;  /* 0x0000000b000b7221 */ /* 0x000fc60000000100 */
[----:B------:R-:W-:Y:S01]  /*0410*/  FADD R0, RZ, -R20 ;  /* 0x80000014ff007221 */ /* 0x000fe20000000000 */
[----:B----4-:R-:W-:Y:S01]  /*0420*/  FFMA R14, R13, 2, R8 ;  /* 0x400000000d0e7823 */ /* 0x010fe20000000008 */
[----:B------:R-:W-:-:S03]  /*0430*/  FADD R11, RZ, R11 ;  /* 0x0000000bff0b7221 */ /* 0x000fc60000000000 */
[----:B-----5:R-:W-:Y:S01]  /*0440*/  FADD R9, R17, R14 ;  /* 0x0000000e11097221 */ /* 0x020fe20000000000 */
[----:B------:R-:W-:Y:S01]  /*0450*/  FFMA R10, R19, 2, R4 ;  /* 0x40000000130a7823 */ /* 0x000fe20000000004 */
[----:B------:R-:W-:Y:S02]  /*0460*/  FADD R8, -R8, R17 ;  /* 0x0000001108087221 */ /* 0x000fe40000000100 */
[----:B------:R-:W-:Y:S01]  /*0470*/  FFMA R0, RZ, R9, R0 ;  /* 0x00000009ff007223 */ /* 0x000fe20000000000 */
[----:B------:R-:W-:Y:S01]  /*0480*/  FADD R5, R3, R10 ;  /* 0x0000000a03057221 */ /* 0x000fe20000000000 */
[----:B------:R-:W-:Y:S01]  /*0490*/  FFMA R8, R8, 2, R11 ;  /* 0x4000000008087823 */ /* 0x000fe2000000000b */
[----:B------:R-:W-:Y:S02]  /*04a0*/  FADD R3, -R4, R3 ;  /* 0x0000000304037221 */ /* 0x000fe40000000100 */
[----:B------:R-:W-:Y:S02]  /*04b0*/  FADD R0, R0, R5 ;  /* 0x0000000500007221 */ /* 0x000fe40000000000 */
[----:B------:R-:W-:-:S02]  /*04c0*/  FADD R3, R8, R3 ;  /* 0x0000000308037221 */ /* 0x000fc40000000000 */
[----:B------:R-:W-:-:S04]  /*04d0*/  FMUL R0, R0, R0 ;  /* 0x0000000000007220 */ /* 0x000fc80000400000 */
[----:B------:R-:W-:-:S05]  /*04e0*/  FFMA R0, R3, R3, R0 ;  /* 0x0000000303007223 */ /* 0x000fca0000000000 */
[----:B------:R-:W-:Y:S01]  /*04f0*/  IADD3 R2, PT, PT, R0, -0xd000000, RZ ;  /* 0xf300000000027810 */ /* 0x000fe20007ffe0ff */
[----:B------:R0:W1:Y:S03]  /*0500*/  MUFU.RSQ R3, R0 ;  /* 0x0000000000037308 */ /* 0x0000660000001400 */
[----:B------:R-:W-:-:S13]  /*0510*/  ISETP.GT.U32.AND P0, PT, R2, 0x727fffff, PT ;  /* 0x727fffff0200780c */ /* 0x000fda0003f04070 */
[----:B0-----:R-:W-:Y:S05]  /*0520*/  @!P0 BRA `(.L_x_1) ;  /* 0x00000000000c8947 */ /* 0x001fea0003800000 */
[----:B------:R-:W-:-:S07]  /*0530*/  MOV R9, 0x550 ;  /* 0x0000055000097802 */ /* 0x000fce0000000f00 */
[----:B-1----:R-:W-:Y:S05]  /*0540*/  CALL.REL.NOINC `($__internal_0_$__cuda_sm20_sqrt_rn_f32_slowpath) ;  /* 0x00000000003c7944 */ /* 0x002fea0003c00000 */
[----:B------:R-:W-:Y:S05]  /*0550*/  BRA `(.L_x_2) ;  /* 0x0000000000107947 */ /* 0x000fea0003800000 */
.L_x_1:
[----:B-1----:R-:W-:Y:S01]  /*0560*/  FMUL.FTZ R5, R0, R3 ;  /* 0x0000000300057220 */ /* 0x002fe20000410000 */
[----:B------:R-:W-:-:S03]  /*0570*/  FMUL.FTZ R3, R3, 0.5 ;  /* 0x3f00000003037820 */ /* 0x000fc60000410000 */
[----:B------:R-:W-:-:S04]  /*0580*/  FFMA R0, -R5, R5, R0 ;  /* 0x0000000505007223 */ /* 0x000fc80000000100 */
[----:B------:R-:W-:-:S07]  /*0590*/  FFMA R0, R0, R3, R5 ;  /* 0x0000000300007223 */ /* 0x000fce0000000005 */
.L_x_2:
[----:B------:R-:W-:Y:S05]  /*05a0*/  BSYNC.RECONVERGENT B0 ;  /* 0x0000000000007941 */ /* 0x000fea0003800200 */
.L_x_0:
[----:B------:R-:W0:Y:S01]  /*05b0*/  LDCU.64 UR6, c[0x0][0x390] ;  /* 0x00007200ff0677ac */ /* 0x000e220008000a00 */
[----:B------:R-:W1:Y:S01]  /*05c0*/  LDCU.64 UR8, c[0x0][0x388] ;  /* 0x00007100ff0877ac */ /* 0x000e620008000a00 */
[----:B0-----:R-:W-:Y:S01]  /*05d0*/  IMAD R6, R6, UR7, R7 ;  /* 0x0000000706067c24 */ /* 0x001fe2000f8e0207 */
[----:B------:R-:W-:-:S04]  /*05e0*/  FSETP.GT.AND P0, PT, R0, UR6, PT ;  /* 0x0000000600007c0b */ /* 0x000fc8000bf04000 */
[C---:B-1----:R-:W-:Y:S02]  /*05f0*/  IADD3 R2, P1, PT, R6.reuse, UR8, RZ ;  /* 0x0000000806027c10 */ /* 0x042fe4000ff3e0ff */
[----:B------:R-:W-:Y:S02]  /*0600*/  SEL R5, RZ, 0xffffffff, !P0 ;  /* 0xffffffffff057807 */ /* 0x000fe40004000000 */
[----:B------:R-:W-:-:S05]  /*0610*/  LEA.HI.X.SX32 R3, R6, UR9, 0x1, P1 ;  /* 0x0000000906037c11 */ /* 0x000fca00088f0eff */
[----:B------:R-:W-:Y:S01]  /*0620*/  STG.E.U8 desc[UR4][R2.64], R5 ;  /* 0x0000000502007986 */ /* 0x000fe2000c101104 */
[----:B------:R-:W-:Y:S05]  /*0630*/  EXIT ;  /* 0x000000000000794d */ /* 0x000fea0003800000 */
        .weak           $__internal_0_$__cuda_sm20_sqrt_rn_f32_slowpath
        .type           $__internal_0_$__cuda_sm20_sqrt_rn_f32_slowpath,@function
        .size           $__internal_0_$__cuda_sm20_sqrt_rn_f32_slowpath,(.L_x_15 - $__internal_0_$__cuda_sm20_sqrt_rn_f32_slowpath)
$__internal_0_$__cuda_sm20_sqrt_rn_f32_slowpath:
[----:B------:R-:W-:-:S13]  /*0640*/  LOP3.LUT P0, RZ, R0, 0x7fffffff, RZ, 0xc0, !PT ;  /* 0x7fffffff00ff7812 */ /* 0x000fda000780c0ff */
[----:B------:R-:W-:Y:S01]  /*0650*/  @!P0 MOV R2, R0 ;  /* 0x0000000000028202 */ /* 0x000fe20000000f00 */
[----:B------:R-:W-:Y:S06]  /*0660*/  @!P0 BRA `(.L_x_3) ;  /* 0x0000000000408947 */ /* 0x000fec0003800000 */
[----:B------:R-:W-:-:S13]  /*0670*/  FSETP.GEU.FTZ.AND P0, PT, R0, RZ, PT ;  /* 0x000000ff0000720b */ /* 0x000fda0003f1e000 */
[----:B------:R-:W-:Y:S01]  /*0680*/  @!P0 IMAD.MOV.U32 R2, RZ, RZ, 0x7fffffff ;  /* 0x7fffffffff028424 */ /* 0x000fe200078e00ff */
[----:B------:R-:W-:Y:S06]  /*0690*/  @!P0 BRA `(.L_x_3) ;  /* 0x0000000000348947 */ /* 0x000fec0003800000 */
[----:B------:R-:W-:-:S13]  /*06a0*/  FSETP.GTU.FTZ.AND P0, PT, |R0|, +INF , PT ;  /* 0x7f8000000000780b */ /* 0x000fda0003f1c200 */
[----:B------:R-:W-:Y:S01]  /*06b0*/  @P0 FADD.FTZ R2, R0, 1 ;  /* 0x3f80000000020421 */ /* 0x000fe20000010000 */
[----:B------:R-:W-:Y:S06]  /*06c0*/  @P0 BRA `(.L_x_3) ;  /* 0x0000000000280947 */ /* 0x000fec0003800000 */
[----:B------:R-:W-:-:S13]  /*06d0*/  FSETP.NEU.FTZ.AND P0, PT, |R0|, +INF , PT ;  /* 0x7f8000000000780b */ /* 0x000fda0003f1d200 */
[----:B------:R-:W-:-:S04]  /*06e0*/  @P0 FFMA R3, R0, 1.84467440737095516160e+19, RZ ;  /* 0x5f80000000030823 */ /* 0x000fc800000000ff */
[----:B------:R-:W0:Y:S02]  /*06f0*/  @P0 MUFU.RSQ R2, R3 ;  /* 0x0000000300020308 */ /* 0x000e240000001400 */
[----:B0-----:R-:W-:Y:S01]  /*0700*/  @P0 FMUL.FTZ R4, R3, R2 ;  /* 0x0000000203040220 */ /* 0x001fe20000410000 */
[----:B------:R-:W-:Y:S01]  /*0710*/  @P0 FMUL.FTZ R8, R2, 0.5 ;  /* 0x3f00000002080820 */ /* 0x000fe20000410000 */
[----:B------:R-:W-:Y:S02]  /*0720*/  @!P0 MOV R2, R0 ;  /* 0x0000000000028202 */ /* 0x000fe40000000f00 */
[----:B------:R-:W-:-:S04]  /*0730*/  @P0 FADD.FTZ R5, -R4, -RZ ;  /* 0x800000ff04050221 */ /* 0x000fc80000010100 */
[----:B------:R-:W-:-:S04]  /*0740*/  @P0 FFMA R5, R4, R5, R3 ;  /* 0x0000000504050223 */ /* 0x000fc80000000003 */
[----:B------:R-:W-:-:S04]  /*0750*/  @P0 FFMA R5, R5, R8, R4 ;  /* 0x0000000805050223 */ /* 0x000fc80000000004 */
[----:B------:R-:W-:-:S07]  /*0760*/  @P0 FMUL.FTZ R2, R5, 2.3283064365386962891e-10 ;  /* 0x2f80000005020820 */ /* 0x000fce0000410000 */
.L_x_3:
[----:B------:R-:W-:Y:S01]  /*0770*/  HFMA2 R3, -RZ, RZ, 0, 0 ;  /* 0x00000000ff037431 */ /* 0x000fe200000001ff */
[----:B------:R-:W-:Y:S02]  /*0780*/  MOV R0, R2 ;  /* 0x0000000200007202 */ /* 0x000fe40000000f00 */
[----:B------:R-:W-:-:S04]  /*0790*/  MOV R2, R9 ;  /* 0x0000000900027202 */ /* 0x000fc80000000f00 */
[----:B------:R-:W-:Y:S05]  /*07a0*/  RET.REL.NODEC R2 `(_Z15sobel_thresholdPKfPhfii) ;  /* 0xfffffff802147950 */ /* 0x000fea0003c3ffff */
.L_x_4:
[----:B------:R-:W-:-:S00]  /*07b0*/  BRA `(.L_x_4) ;  /* 0xfffffffc00fc7947 */ /* 0x000fc0000383ffff */
[----:B------:R-:W-:-:S00]  /*07c0*/  NOP ;  /* 0x0000000000007918 */ /* 0x000fc00000000000 */
        /* <DEDUP_REMOVED lines=11> */
.L_x_15:


//--------------------- .text._Z11sobel_tiledPKfPfii --------------------------
	.section	.text._Z11sobel_tiledPKfPfii,"ax",@progbits
	.align	128
        .global         _Z11sobel_tiledPKfPfii
        .type           _Z11sobel_tiledPKfPfii,@function
        .size           _Z11sobel_tiledPKfPfii,(.L_x_16 - _Z11sobel_tiledPKfPfii)
        .other          _Z11sobel_tiledPKfPfii,@"STO_CUDA_ENTRY STV_DEFAULT"
_Z11sobel_tiledPKfPfii:
.text._Z11sobel_tiledPKfPfii:
[----:B------:R-:W-:Y:S01]  /*0000*/  LDC R1, c[0x0][0x37c] ;  /* 0x0000df00ff017b82 */ /* 0x000fe20000000800 */
[----:B------:R-:W0:Y:S07]  /*0010*/  S2R R13, SR_TID.X ;  /* 0x00000000000d7919 */ /* 0x000e2e0000002100 */
[----:B------:R-:W1:Y:S01]  /*0020*/  LDC.64 R2, c[0x0][0x390] ;  /* 0x0000e400ff027b82 */ /* 0x000e620000000a00 */
[----:B------:R-:W2:Y:S01]  /*0030*/  LDCU.64 UR4, c[0x0][0x358] ;  /* 0x00006b00ff0477ac */ /* 0x000ea20008000a00 */
[----:B------:R-:W3:Y:S01]  /*0040*/  S2R R0, SR_TID.Y ;  /* 0x0000000000007919 */ /* 0x000ee20000002200 */
[----:B------:R-:W4:Y:S01]  /*0050*/  S2R R4, SR_CTAID.X ;  /* 0x0000000000047919 */ /* 0x000f220000002500 */
[----:B------:R-:W5:Y:S01]  /*0060*/  S2R R15, SR_CTAID.Y ;  /* 0x00000000000f7919 */ /* 0x000f620000002600 */
[----:B-1----:R-:W-:-:S02]  /*0070*/  IADD3 R19, PT, PT, R3, -0x1, RZ ;  /* 0xffffffff03137810 */ /* 0x002fc40007ffe0ff */
[----:B------:R-:W-:Y:S02]  /*0080*/  IADD3 R14, PT, PT, R2, -0x1, RZ ;  /* 0xffffffff020e7810 */ /* 0x000fe40007ffe0ff */
[C---:B0-----:R-:W-:Y:S02]  /*0090*/  ISETP.GT.U32.AND P1, PT, R13.reuse, 0x11, PT ;  /* 0x000000110d00780c */ /* 0x041fe40003f24070 */
[----:B---3--:R-:W-:Y:S02]  /*00a0*/  VIMNMX.U32 R5, PT, PT, R13, R0, !PT ;  /* 0x000000000d057248 */ /* 0x008fe40007fe0000 */
[----:B------:R-:W-:Y:S02]  /*00b0*/  ISETP.GT.U32.AND P0, PT, R0, 0x11, PT ;  /* 0x000000110000780c */ /* 0x000fe40003f04070 */
[----:B------:R-:W-:Y:S02]  /*00c0*/  ISETP.GT.U32.AND P2, PT, R5, 0x11, PT ;  /* 0x000000110500780c */ /* 0x000fe40003f44070 */
[----:B------:R-:W-:-:S02]  /*00d0*/  ISETP.GT.U32.OR P0, PT, R13, 0x1, P0 ;  /* 0x000000010d00780c */ /* 0x000fc40000704470 */
[----:B------:R-:W-:Y:S02]  /*00e0*/  ISETP.GT.U32.OR P1, PT, R0, 0x1, P1 ;  /* 0x000000010000780c */ /* 0x000fe40000f24470 */
[----:B----4-:R-:W-:Y:S02]  /*00f0*/  LEA R5, R4, R13, 0x4 ;  /* 0x0000000d04057211 */ /* 0x010fe400078e20ff */
[----:B-----5:R-:W-:Y:S02]  /*0100*/  LEA R4, R15, R0, 0x4 ;  /* 0x000000000f047211 */ /* 0x020fe400078e20ff */
[----:B------:R-:W-:Y:S02]  /*0110*/  IADD3 R15, PT, PT, R5, -0x1, RZ ;  /* 0xffffffff050f7810 */ /* 0x000fe40007ffe0ff */
[----:B------:R-:W-:Y:S01]  /*0120*/  IADD3 R12, PT, PT, R4, -0x1, RZ ;  /* 0xffffffff040c7810 */ /* 0x000fe20007ffe0ff */
[----:B------:R-:W0:Y:S01]  /*0130*/  @!P2 LDC.64 R10, c[0x0][0x380] ;  /* 0x0000e000ff0aab82 */ /* 0x000e220000000a00 */
[----:B------:R-:W-:-:S02]  /*0140*/  @!P2 VIMNMX.RELU R17, PT, PT, R14, R15, PT ;  /* 0x0000000f0e11a248 */ /* 0x000fc40003fe1100 */
[----:B------:R-:W-:Y:S01]  /*0150*/  @!P0 IADD3 R21, PT, PT, R5, 0xf, RZ ;  /* 0x0000000f05158810 */ /* 0x000fe20007ffe0ff */
[----:B------:R-:W-:Y:S01]  /*0160*/  @!P1 VIADD R16, R4, 0xf ;  /* 0x0000000f04109836 */ /* 0x000fe20000000000 */
[----:B------:R-:W-:Y:S02]  /*0170*/  @!P2 VIMNMX.RELU R19, PT, PT, R19, R12, PT ;  /* 0x0000000c1313a248 */ /* 0x000fe40003fe1100 */
[----:B------:R-:W-:Y:S01]  /*0180*/  @!P0 VIADDMNMX.RELU R23, R3, 0xffffffff, R12, PT ;  /* 0xffffffff03178846 */ /* 0x000fe2000380110c */
[----:B------:R-:W1:Y:S01]  /*0190*/  @!P0 LDC.64 R8, c[0x0][0x380] ;  /* 0x0000e000ff088b82 */ /* 0x000e620000000a00 */
[C---:B------:R-:W-:Y:S01]  /*01a0*/  @!P1 VIADDMNMX.RELU R12, R2.reuse, 0xffffffff, R15, PT ;  /* 0xffffffff020c9846 */ /* 0x040fe2000380110f */
[----:B------:R-:W-:Y:S01]  /*01b0*/  @!P2 IMAD R17, R19, R2, R17 ;  /* 0x000000021311a224 */ /* 0x000fe200078e0211 */
[----:B------:R-:W-:Y:S02]  /*01c0*/  @!P0 VIADDMNMX.RELU R21, R2, 0xffffffff, R21, PT ;  /* 0xffffffff02158846 */ /* 0x000fe40003801115 */
[----:B------:R-:W-:-:S03]  /*01d0*/  @!P1 VIADDMNMX.RELU R15, R3, 0xffffffff, R16, PT ;  /* 0xffffffff030f9846 */ /* 0x000fc60003801110 */
[----:B------:R-:W3:Y:S01]  /*01e0*/  @!P1 LDC.64 R6, c[0x0][0x380] ;  /* 0x0000e000ff069b82 */ /* 0x000ee20000000a00 */
[-C--:B------:R-:W-:Y:S02]  /*01f0*/  @!P0 IMAD R21, R23, R2.reuse, R21 ;  /* 0x0000000217158224 */ /* 0x080fe400078e0215 */
[----:B------:R-:W-:Y:S02]  /*0200*/  @!P1 IMAD R15, R15, R2, R12 ;  /* 0x000000020f0f9224 */ /* 0x000fe400078e020c */
[----:B0-----:R-:W-:-:S06]  /*0210*/  @!P2 IMAD.WIDE R10, R17, 0x4, R10 ;  /* 0x00000004110aa825 */ /* 0x001fcc00078e020a */
[----:B--2---:R-:W2:Y:S01]  /*0220*/  @!P2 LDG.E.CONSTANT R11, desc[UR4][R10.64] ;  /* 0x000000040a0ba981 */ /* 0x004ea2000c1e9900 */
[----:B-1----:R-:W-:-:S06]  /*0230*/  @!P0 IMAD.WIDE R8, R21, 0x4, R8 ;  /* 0x0000000415088825 */ /* 0x002fcc00078e0208 */
[----:B------:R-:W4:Y:S01]  /*0240*/  @!P0 LDG.E.CONSTANT R9, desc[UR4][R8.64] ;  /* 0x0000000408098981 */ /* 0x000f22000c1e9900 */
[----:B---3--:R-:W-:-:S06]  /*0250*/  @!P1 IMAD.WIDE R6, R15, 0x4, R6 ;  /* 0x000000040f069825 */ /* 0x008fcc00078e0206 */
[----:B------:R-:W3:Y:S01]  /*0260*/  @!P1 LDG.E.CONSTANT R7, desc[UR4][R6.64] ;  /* 0x0000000406079981 */ /* 0x000ee2000c1e9900 */
[----:B------:R-:W0:Y:S01]  /*0270*/  S2R R15, SR_CgaCtaId ;  /* 0x00000000000f7919 */ /* 0x000e220000008800 */
[----:B------:R-:W-:Y:S02]  /*0280*/  MOV R12, 0x400 ;  /* 0x00000400000c7802 */ /* 0x000fe40000000f00 */
[----:B------:R-:W-:-:S04]  /*0290*/  ISETP.GE.AND P3, PT, R4, R3, PT ;  /* 0x000000030400720c */ /* 0x000fc80003f66270 */
[----:B------:R-:W-:Y:S02]  /*02a0*/  ISETP.GE.OR P3, PT, R5, R2, P3 ;  /* 0x000000020500720c */ /* 0x000fe40001f66670 */
[----:B0-----:R-:W-:-:S05]  /*02b0*/  LEA R3, R15, R12, 0x18 ;  /* 0x0000000c0f037211 */ /* 0x001fca00078ec0ff */
[----:B------:R-:W-:-:S05]  /*02c0*/  IMAD R2, R0, 0x48, R3 ;  /* 0x0000004800027824 */ /* 0x000fca00078e0203 */
[C---:B------:R-:W-:Y:S02]  /*02d0*/  LEA R2, R13.reuse, R2, 0x2 ;  /* 0x000000020d027211 */ /* 0x040fe400078e10ff */
[----:B------:R-:W-:-:S04]  /*02e0*/  ISETP.GT.U32.OR P3, PT, R13, 0xf, P3 ;  /* 0x0000000f0d00780c */ /* 0x000fc80001f64470 */
[----:B------:R-:W-:Y:S01]  /*02f0*/  ISETP.GT.U32.OR P3, PT, R0, 0xf, P3 ;  /* 0x0000000f0000780c */ /* 0x000fe20001f64470 */
[----:B--2---:R0:W-:Y:S04]  /*0300*/  @!P2 STS [R2], R11 ;  /* 0x0000000b0200a388 */ /* 0x0041e80000000800 */
[----:B----4-:R0:W-:Y:S04]  /*0310*/  @!P0 STS [R2+0x40], R9 ;  /* 0x0000400902008388 */ /* 0x0101e80000000800 */
[----:B---3--:R0:W-:Y:S01]  /*0320*/  @!P1 STS [R2+0x480], R7 ;  /* 0x0004800702009388 */ /* 0x0081e20000000800 */
[----:B------:R-:W-:Y:S06]  /*0330*/  BAR.SYNC.DEFER_BLOCKING 0x0 ;  /* 0x0000000000007b1d */ /* 0x000fec0000010000 */
[----:B------:R-:W-:Y:S05]  /*0340*/  @P3 EXIT ;  /* 0x000000000000394d */ /* 0x000fea0003800000 */
[----:B0-----:R-:W0:Y:S01]  /*0350*/  LDS R7, [R2+0x4] ;  /* 0x0000040002077984 */ /* 0x001e220000000800 */
[----:B------:R-:W-:Y:S03]  /*0360*/  BSSY.RECONVERGENT B0, `(.L_x_5) ;  /* 0x0000021000007945 */ /* 0x000fe60003800200 */
[----:B------:R-:W1:Y:S04]  /*0370*/  LDS R0, [R2] ;  /* 0x0000000002007984 */ /* 0x000e680000000800 */
[----:B------:R-:W2:Y:S04]  /*0380*/  LDS R3, [R2+0x8] ;  /* 0x0000080002037984 */ /* 0x000ea80000000800 */
[----:B------:R-:W3:Y:S04]  /*0390*/  LDS R6, [R2+0x48] ;  /* 0x0000480002067984 */ /* 0x000ee80000000800 */
[----:B------:R-:W4:Y:S04]  /*03a0*/  LDS R11, [R2+0x90] ;  /* 0x00009000020b7984 */ /* 0x000f280000000800 */
[----:B------:R-:W5:Y:S04]  /*03b0*/  LDS R9, [R2+0x50] ;  /* 0x0000500002097984 */ /* 0x000f680000000800 */
[----:B------:R-:W5:Y:S04]  /*03c0*/  LDS R15, [R2+0x94] ;  /* 0x00009400020f7984 */ /* 0x000f680000000800 */
[----:B------:R-:W5:Y:S01]  /*03d0*/  LDS R13, [R2+0x98] ;  /* 0x00009800020d7984 */ /* 0x000f620000000800 */
[----:B0-----:R-:W-:-:S04]  /*03e0*/  FADD R7, R7, R7 ;  /* 0x0000000707077221 */ /* 0x001fc80000000000 */
[C---:B-1----:R-:W-:Y:S01]  /*03f0*/  FADD R8, -R0.reuse, -R7 ;  /* 0x8000000700087221 */ /* 0x042fe20000000100 */
[----:B--2---:R-:W-:-:S03]  /*0400*/  FADD R0, -R0, R3 ;  /* 0x0000000300007221 */ /* 0x004fc60000000100 */
[----:B------:R-:W-:Y:S01]  /*0410*/  FADD R8, -R3, R8 ;  /* 0x0000000803087221 */ /* 0x000fe20000000100 */
[----:B---3--:R-:W-:-:S04]  /*0420*/  FADD R7, R6, R6 ;  /* 0x0000000606077221 */ /* 0x008fc80000000000 */
[----:B------:R-:W-:Y:S01]  /*0430*/  FADD R0, R0, -R7 ;  /* 0x8000000700007221 */ /* 0x000fe20000000000 */
[----:B----4-:R-:W-:-:S03]  /*0440*/  FADD R8, R11, R8 ;  /* 0x000000080b087221 */ /* 0x010fc60000000000 */
[----:B-----5:R-:W-:Y:S01]  /*0450*/  FFMA R0, R9, 2, R0 ;  /* 0x4000000009007823 */ /* 0x020fe20000000000 */
[----:B------:R-:W-:-:S03]  /*0460*/  FFMA R8, R15, 2, R8 ;  /* 0x400000000f087823 */ /* 0x000fc60000000008 */
[----:B------:R-:W-:Y:S01]  /*0470*/  FADD R0, R0, -R11 ;  /* 0x8000000b00007221 */ /* 0x000fe20000000000 */
[----:B------:R-:W-:-:S03]  /*0480*/  FADD R8, R13, R8 ;  /* 0x000000080d087221 */ /* 0x000fc60000000000 */
[----:B------:R-:W-:Y:S01]  /*0490*/  FADD R0, R0, R13 ;  /* 0x0000000d00007221 */ /* 0x000fe20000000000 */
[----:B------:R-:W-:-:S04]  /*04a0*/  FMUL R3, R8, R8 ;  /* 0x0000000808037220 */ /* 0x000fc80000400000 */
[----:B------:R-:W-:-:S04]  /*04b0*/  FFMA R0, R0, R0, R3 ;  /* 0x0000000000007223 */ /* 0x000fc80000000003 */
[----:B------:R0:W1:Y:S01]  /*04c0*/  MUFU.RSQ R3, R0 ;  /* 0x0000000000037308 */ /* 0x0000620000001400 */
[----:B------:R-:W-:-:S04]  /*04d0*/  IADD3 R2, PT, PT, R0, -0xd000000, RZ ;  /* 0xf300000000027810 */ /* 0x000fc80007ffe0ff */
[----:B------:R-:W-:-:S13]  /*04e0*/  ISETP.GT.U32.AND P0, PT, R2, 0x727fffff, PT ;  /* 0x727fffff0200780c */ /* 0x000fda0003f04070 */
[----:B01----:R-:W-:Y:S05]  /*04f0*/  @!P0 BRA `(.L_x_6) ;  /* 0x00000000000c8947 */ /* 0x003fea0003800000 */
[----:B------:R-:W-:-:S07]  /*0500*/  MOV R9, 0x520 ;  /* 0x0000052000097802 */ /* 0x000fce0000000f00 */
[----:B------:R-:W-:Y:S05]  /*0510*/  CALL.REL.NOINC `($__internal_1_$__cuda_sm20_sqrt_rn_f32_slowpath) ;  /* 0x0000000000307944 */ /* 0x000fea0003c00000 */
[----:B------:R-:W-:Y:S05]  /*0520*/  BRA `(.L_x_7) ;  /* 0x0000000000107947 */ /* 0x000fea0003800000 */
.L_x_6:
[----:B------:R-:W-:Y:S01]  /*0530*/  FMUL.FTZ R7, R0, R3 ;  /* 0x0000000300077220 */ /* 0x000fe20000410000 */
[----:B------:R-:W-:-:S03]  /*0540*/  FMUL.FTZ R3, R3, 0.5 ;  /* 0x3f00000003037820 */ /* 0x000fc60000410000 */
[----:B------:R-:W-:-:S04]  /*0550*/  FFMA R0, -R7, R7, R0 ;  /* 0x0000000707007223 */ /* 0x000fc80000000100 */
[----:B------:R-:W-:-:S07]  /*0560*/  FFMA R7, R0, R3, R7 ;  /* 0x0000000300077223 */ /* 0x000fce0000000007 */
.L_x_7:
[----:B------:R-:W-:Y:S05]  /*0570*/  BSYNC.RECONVERGENT B0 ;  /* 0x0000000000007941 */ /* 0x000fea0003800200 */
.L_x_5:
[----:B------:R-:W0:Y:S01]  /*0580*/  LDC.64 R2, c[0x0][0x388] ;  /* 0x0000e200ff027b82 */ /* 0x000e220000000a00 */
[----:B------:R-:W1:Y:S02]  /*0590*/  LDCU UR6, c[0x0][0x390] ;  /* 0x00007200ff0677ac */ /* 0x000e640008000800 */
[----:B-1----:R-:W-:-:S04]  /*05a0*/  IMAD R5, R4, UR6, R5 ;  /* 0x0000000604057c24 */ /* 0x002fc8000f8e0205 */
[----:B0-----:R-:W-:-:S05]  /*05b0*/  IMAD.WIDE R2, R5, 0x4, R2 ;  /* 0x0000000405027825 */ /* 0x001fca00078e0202 */
[----:B------:R-:W-:Y:S01]  /*05c0*/  STG.E desc[UR4][R2.64], R7 ;  /* 0x0000000702007986 */ /* 0x000fe2000c101904 */
[----:B------:R-:W-:Y:S05]  /*05d0*/  EXIT ;  /* 0x000000000000794d */ /* 0x000fea0003800000 */
        .weak           $__internal_1_$__cuda_sm20_sqrt_rn_f32_slowpath
        .type           $__internal_1_$__cuda_sm20_sqrt_rn_f32_slowpath,@function
        .size           $__internal_1_$__cuda_sm20_sqrt_rn_f32_slowpath,(.L_x_16 - $__internal_1_$__cuda_sm20_sqrt_rn_f32_slowpath)
$__internal_1_$__cuda_sm20_sqrt_rn_f32_slowpath:
        /* <DEDUP_REMOVED lines=19> */
.L_x_8:
[----:B------:R-:W-:Y:S01]  /*0710*/  HFMA2 R3, -RZ, RZ, 0, 0 ;  /* 0x00000000ff037431 */ /* 0x000fe200000001ff */
[----:B------:R-:W-:Y:S02]  /*0720*/  MOV R7, R2 ;  /* 0x0000000200077202 */ /* 0x000fe40000000f00 */
[----:B------:R-:W-:-:S04]  /*0730*/  MOV R2, R9 ;  /* 0x0000000900027202 */ /* 0x000fc80000000f00 */
[----:B------:R-:W-:Y:S05]  /*0740*/  RET.REL.NODEC R2 `(_Z11sobel_tiledPKfPfii) ;  /* 0xfffffff8022c7950 */ /* 0x000fea0003c3ffff */
.L_x_9:
        /* <DEDUP_REMOVED lines=11> */
.L_x_16:


//--------------------- .text._Z11sobel_naivePKfPfS1_S1_ii --------------------------
	.section	.text._Z11sobel_naivePKfPfS1_S1_ii,"ax",@progbits
	.align	128
        .global         _Z11sobel_naivePKfPfS1_S1_ii
        .type           _Z11sobel_naivePKfPfS1_S1_ii,@function
        .size           _Z11sobel_naivePKfPfS1_S1_ii,(.L_x_17 - _Z11sobel_naivePKfPfS1_S1_ii)
        .other          _Z11sobel_naivePKfPfS1_S1_ii,@"STO_CUDA_ENTRY STV_DEFAULT"
_Z11sobel_naivePKfPfS1_S1_ii:
.text._Z11sobel_naivePKfPfS1_S1_ii:
[----:B------:R-:W-:Y:S01]  /*0000*/  LDC R1, c[0x0][0x37c] ;  /* 0x0000df00ff017b82 */ /* 0x000fe20000000800 */
[----:B------:R-:W0:Y:S07]  /*0010*/  S2R R5, SR_TID.Y ;  /* 0x0000000000057919 */ /* 0x000e2e0000002200 */
[----:B------:R-:W1:Y:S01]  /*0020*/  LDC R7, c[0x0][0x360] ;  /* 0x0000d800ff077b82 */ /* 0x000e620000000800 */
[----:B------:R-:W1:Y:S07]  /*0030*/  S2R R0, SR_TID.X ;  /* 0x0000000000007919 */ /* 0x000e6e0000002100 */
[----:B------:R-:W0:Y:S08]  /*0040*/  S2UR UR5, SR_CTAID.Y ;  /* 0x00000000000579c3 */ /* 0x000e300000002600 */
[----:B------:R-:W0:Y:S08]  /*0050*/  LDC R6, c[0x0][0x364] ;  /* 0x0000d900ff067b82 */ /* 0x000e300000000800 */
[----:B------:R-:W1:Y:S08]  /*0060*/  S2UR UR4, SR_CTAID.X ;  /* 0x00000000000479c3 */ /* 0x000e700000002500 */
[----:B------:R-:W2:Y:S01]  /*0070*/  LDC.64 R2, c[0x0][0x3a0] ;  /* 0x0000e800ff027b82 */ /* 0x000ea20000000a00 */
[----:B0-----:R-:W-:-:S02]  /*0080*/  IMAD R6, R6, UR5, R5 ;  /* 0x0000000506067c24 */ /* 0x001fc4000f8e0205 */
[----:B-1----:R-:W-:-:S03]  /*0090*/  IMAD R7, R7, UR4, R0 ;  /* 0x0000000407077c24 */ /* 0x002fc6000f8e0200 */
[----:B--2---:R-:W-:-:S04]  /*00a0*/  ISETP.GE.AND P0, PT, R6, R3, PT ;  /* 0x000000030600720c */ /* 0x004fc80003f06270 */
[----:B------:R-:W-:-:S13]  /*00b0*/  ISETP.GE.OR P0, PT, R7, R2, P0 ;  /* 0x000000020700720c */ /* 0x000fda0000706670 */
[----:B------:R-:W-:Y:S05]  /*00c0*/  @P0 EXIT ;  /* 0x000000000000094d */ /* 0x000fea0003800000 */
[----:B------:R-:W-:Y:S01]  /*00d0*/  VIMNMX.U32 R0, PT, PT, R6, 0x1, !PT ;  /* 0x0000000106007848 */ /* 0x000fe20007fe0000 */
[----:B------:R-:W0:Y:S01]  /*00e0*/  LDC.64 R4, c[0x0][0x380] ;  /* 0x0000e000ff047b82 */ /* 0x000e220000000a00 */
[----:B------:R-:W1:Y:S01]  /*00f0*/  LDCU.64 UR6, c[0x0][0x380] ;  /* 0x00007000ff0677ac */ /* 0x000e620008000a00 */
[----:B------:R-:W-:Y:S02]  /*0100*/  IADD3 R3, PT, PT, R3, -0x1, RZ ;  /* 0xffffffff03037810 */ /* 0x000fe40007ffe0ff */
[----:B------:R-:W-:Y:S01]  /*0110*/  IADD3 R9, PT, PT, R0, -0x1, RZ ;  /* 0xffffffff00097810 */ /* 0x000fe20007ffe0ff */
[----:B------:R-:W2:Y:S01]  /*0120*/  LDCU.64 UR4, c[0x0][0x358] ;  /* 0x00006b00ff0477ac */ /* 0x000ea20008000a00 */
[----:B------:R-:W-:Y:S02]  /*0130*/  VIMNMX.U32 R17, PT, PT, R6, R3, PT ;  /* 0x0000000306117248 */ /* 0x000fe40003fe0000 */
[----:B------:R-:W-:Y:S01]  /*0140*/  VIMNMX R8, PT, PT, R7, 0x1, !PT ;  /* 0x0000000107087848 */ /* 0x000fe20007fe0100 */
[-C--:B------:R-:W-:Y:S01]  /*0150*/  IMAD R11, R9, R2.reuse, RZ ;  /* 0x00000002090b7224 */ /* 0x080fe200078e02ff */
[----:B------:R-:W-:Y:S01]  /*0160*/  IADD3 R10, PT, PT, R2, -0x1, RZ ;  /* 0xffffffff020a7810 */ /* 0x000fe20007ffe0ff */
[----:B------:R-:W-:Y:S01]  /*0170*/  IMAD R17, R17, R2, RZ ;  /* 0x0000000211117224 */ /* 0x000fe200078e02ff */
[----:B------:R-:W-:-:S02]  /*0180*/  VIADDMNMX.U32 R25, R6, 0x1, R3, PT ;  /* 0x0000000106197846 */ /* 0x000fc40003800003 */
[----:B------:R-:W-:Y:S02]  /*0190*/  IADD3 R13, P1, PT, R8, R11, RZ ;  /* 0x0000000b080d7210 */ /* 0x000fe40007f3e0ff */
[----:B------:R-:W-:Y:S02]  /*01a0*/  VIMNMX.RELU R9, PT, PT, R10, R7, PT ;  /* 0x000000070a097248 */ /* 0x000fe40003fe1100 */
[----:B------:R-:W-:Y:S02]  /*01b0*/  IADD3 R0, P0, PT, R8, R17, RZ ;  /* 0x0000001108007210 */ /* 0x000fe40007f1e0ff */
[C---:B------:R-:W-:Y:S02]  /*01c0*/  LEA.HI.X.SX32 R16, R11.reuse, RZ, 0x1, P1 ;  /* 0x000000ff0b107211 */ /* 0x040fe400008f0eff */
[----:B------:R-:W-:Y:S02]  /*01d0*/  IADD3 R19, PT, PT, R11, R9, RZ ;  /* 0x000000090b137210 */ /* 0x000fe40007ffe0ff */
[----:B-1----:R-:W-:-:S02]  /*01e0*/  LEA R12, P1, R13, UR6, 0x2 ;  /* 0x000000060d0c7c11 */ /* 0x002fc4000f8210ff */
[----:B------:R-:W-:Y:S01]  /*01f0*/  LEA.HI.X.SX32 R15, R17, RZ, 0x1, P0 ;  /* 0x000000ff110f7211 */ /* 0x000fe200000f0eff */
[----:B0-----:R-:W-:Y:S01]  /*0200*/  IMAD.WIDE R18, R19, 0x4, R4 ;  /* 0x0000000413127825 */ /* 0x001fe200078e0204 */
[----:B------:R-:W-:Y:S02]  /*0210*/  VIADDMNMX.RELU R10, R7, 0x1, R10, PT ;  /* 0x00000001070a7846 */ /* 0x000fe4000380110a */
[C---:B------:R-:W-:Y:S02]  /*0220*/  LEA R14, P0, R0.reuse, UR6, 0x2 ;  /* 0x00000006000e7c11 */ /* 0x040fe4000f8010ff */
[----:B------:R-:W-:Y:S02]  /*0230*/  LEA.HI.X R13, R13, UR7, R16, 0x2, P1 ;  /* 0x000000070d0d7c11 */ /* 0x000fe400088f1410 */
[----:B------:R-:W-:Y:S02]  /*0240*/  IADD3 R21, PT, PT, R11, R10, RZ ;  /* 0x0000000a0b157210 */ /* 0x000fe40007ffe0ff */
[----:B------:R-:W-:Y:S01]  /*0250*/  LEA.HI.X R15, R0, UR7, R15, 0x2, P0 ;  /* 0x00000007000f7c11 */ /* 0x000fe200080f140f */
[----:B--2---:R-:W2:Y:S04]  /*0260*/  LDG.E.CONSTANT R11, desc[UR4][R18.64] ;  /* 0x00000004120b7981 */ /* 0x004ea8000c1e9900 */
[----:B------:R0:W3:Y:S01]  /*0270*/  LDG.E.CONSTANT R0, desc[UR4][R12.64+-0x4] ;  /* 0xfffffc040c007981 */ /* 0x0000e2000c1e9900 */
[----:B------:R-:W-:Y:S01]  /*0280*/  IMAD.WIDE R20, R21, 0x4, R4 ;  /* 0x0000000415147825 */ /* 0x000fe200078e0204 */
[----:B------:R-:W-:-:S02]  /*0290*/  IADD3 R23, PT, PT, R9, R17, RZ ;  /* 0x0000001109177210 */ /* 0x000fc40007ffe0ff */
[----:B------:R-:W4:Y:S01]  /*02a0*/  LDG.E.CONSTANT R3, desc[UR4][R14.64+-0x4] ;  /* 0xfffffc040e037981 */ /* 0x000f22000c1e9900 */
[----:B------:R-:W-:Y:S01]  /*02b0*/  IMAD R25, R25, R2, RZ ;  /* 0x0000000219197224 */ /* 0x000fe200078e02ff */
[----:B------:R-:W-:Y:S02]  /*02c0*/  IADD3 R17, PT, PT, R10, R17, RZ ;  /* 0x000000110a117210 */ /* 0x000fe40007ffe0ff */
[----:B------:R1:W5:Y:S01]  /*02d0*/  LDG.E.CONSTANT R16, desc[UR4][R20.64] ;  /* 0x0000000414107981 */ /* 0x000362000c1e9900 */
[----:B------:R-:W-:Y:S01]  /*02e0*/  IMAD.WIDE R22, R23, 0x4, R4 ;  /* 0x0000000417167825 */ /* 0x000fe200078e0204 */
[----:B------:R-:W-:-:S03]  /*02f0*/  IADD3 R24, P0, PT, R8, R25, RZ ;  /* 0x0000001908187210 */ /* 0x000fc60007f1e0ff */
[----:B0-----:R-:W-:Y:S01]  /*0300*/  IMAD.WIDE R12, R17, 0x4, R4 ;  /* 0x00000004110c7825 */ /* 0x001fe200078e0204 */
[----:B------:R-:W-:Y:S01]  /*0310*/  LEA.HI.X.SX32 R27, R25, RZ, 0x1, P0 ;  /* 0x000000ff191b7211 */ /* 0x000fe200000f0eff */
[----:B------:R-:W5:Y:S01]  /*0320*/  LDG.E.CONSTANT R17, desc[UR4][R22.64] ;  /* 0x0000000416117981 */ /* 0x000f62000c1e9900 */
[C---:B------:R-:W-:Y:S02]  /*0330*/  LEA R8, P0, R24.reuse, UR6, 0x2 ;  /* 0x0000000618087c11 */ /* 0x040fe4000f8010ff */
[-C--:B------:R-:W-:Y:S01]  /*0340*/  IADD3 R19, PT, PT, R9, R25.reuse, RZ ;  /* 0x0000001909137210 */ /* 0x080fe20007ffe0ff */
[----:B------:R-:W5:Y:S01]  /*0350*/  LDG.E.CONSTANT R12, desc[UR4][R12.64] ;  /* 0x000000040c0c7981 */ /* 0x000f62000c1e9900 */
[----:B------:R-:W-:Y:S02]  /*0360*/  LEA.HI.X R9, R24, UR7, R27, 0x2, P0 ;  /* 0x0000000718097c11 */ /* 0x000fe400080f141b */
[----:B-1----:R-:W-:Y:S01]  /*0370*/  IADD3 R21, PT, PT, R10, R25, RZ ;  /* 0x000000190a157210 */ /* 0x002fe20007ffe0ff */
[----:B------:R-:W-:-:S02]  /*0380*/  IMAD.WIDE R18, R19, 0x4, R4 ;  /* 0x0000000413127825 */ /* 0x000fc400078e0204 */
[----:B------:R0:W5:Y:S02]  /*0390*/  LDG.E.CONSTANT R10, desc[UR4][R8.64+-0x4] ;  /* 0xfffffc04080a7981 */ /* 0x000164000c1e9900 */
[----:B------:R-:W-:Y:S02]  /*03a0*/  IMAD.WIDE R20, R21, 0x4, R4 ;  /* 0x0000000415147825 */ /* 0x000fe400078e0204 */
[----:B------:R-:W5:Y:S04]  /*03b0*/  LDG.E.CONSTANT R14, desc[UR4][R18.64] ;  /* 0x00000004120e7981 */ /* 0x000f68000c1e9900 */
[----:B------:R-:W5:Y:S01]  /*03c0*/  LDG.E.CONSTANT R15, desc[UR4][R20.64] ;  /* 0x00000004140f7981 */ /* 0x000f62000c1e9900 */
[----:B0-----:R-:W0:Y:S01]  /*03d0*/  LDC.64 R8, c[0x0][0x388] ;  /* 0x0000e200ff087b82 */ /* 0x001e220000000a00 */
[----:B------:R-:W-:-:S04]  /*03e0*/  IMAD R7, R6, R2, R7 ;  /* 0x0000000206077224 */ /* 0x000fc800078e0207 */
[----:B0-----:R-:W-:Y:S01]  /*03f0*/  IMAD.WIDE R8, R7, 0x4, R8 ;  /* 0x0000000407087825 */ /* 0x001fe200078e0208 */
[----:B------:R-:W-:Y:S03]  /*0400*/  BSSY.RECONVERGENT B0, `(.L_x_10) ;  /* 0x0000025000007945 */ /* 0x000fe60003800200 */
[----:B--2---:R-:W-:Y:S01]  /*0410*/  FADD R5, R11, R11 ;  /* 0x0000000b0b057221 */ /* 0x004fe20000000000 */
[----:B---3--:R-:W-:-:S04]  /*0420*/  FADD R0, RZ, -R0 ;  /* 0x80000000ff007221 */ /* 0x008fc80000000000 */
[----:B------:R-:W-:Y:S01]  /*0430*/  FFMA R11, RZ, R11, R0 ;  /* 0x0000000bff0b7223 */ /* 0x000fe20000000000 */
[----:B------:R-:W-:Y:S01]  /*0440*/  FADD R5, R0, -R5 ;  /* 0x8000000500057221 */ /* 0x000fe20000000000 */
[----:B----4-:R-:W-:Y:S02]  /*0450*/  FADD R22, R3, R3 ;  /* 0x0000000303167221 */ /* 0x010fe40000000000 */
[--C-:B-----5:R-:W-:Y:S01]  /*0460*/  FADD R11, R11, R16.reuse ;  /* 0x000000100b0b7221 */ /* 0x120fe20000000000 */
[----:B------:R-:W-:Y:S02]  /*0470*/  FADD R0, R5, -R16 ;  /* 0x8000001005007221 */ /* 0x000fe40000000000 */
[----:B------:R-:W0:Y:S01]  /*0480*/  LDC.64 R4, c[0x0][0x390] ;  /* 0x0000e400ff047b82 */ /* 0x000e220000000a00 */
[----:B------:R-:W-:Y:S01]  /*0490*/  FADD R22, R11, -R22 ;  /* 0x800000160b167221 */ /* 0x000fe20000000000 */
[----:B------:R-:W-:-:S03]  /*04a0*/  FFMA R0, RZ, R3, R0 ;  /* 0x00000003ff007223 */ /* 0x000fc60000000000 */
[-C--:B------:R-:W-:Y:S01]  /*04b0*/  FFMA R3, RZ, R17.reuse, R22 ;  /* 0x00000011ff037223 */ /* 0x080fe20000000016 */
[----:B------:R-:W-:-:S03]  /*04c0*/  FFMA R17, RZ, R17, R0 ;  /* 0x00000011ff117223 */ /* 0x000fc60000000000 */
[----:B------:R-:W-:Y:S01]  /*04d0*/  FFMA R3, R12, 2, R3 ;  /* 0x400000000c037823 */ /* 0x000fe20000000003 */
[----:B------:R-:W-:-:S03]  /*04e0*/  FFMA R17, RZ, R12, R17 ;  /* 0x0000000cff117223 */ /* 0x000fc60000000011 */
[--C-:B------:R-:W-:Y:S01]  /*04f0*/  FADD R3, R3, -R10.reuse ;  /* 0x8000000a03037221 */ /* 0x100fe20000000000 */
[----:B------:R-:W-:-:S03]  /*0500*/  FADD R17, R17, R10 ;  /* 0x0000000a11117221 */ /* 0x000fc60000000000 */
[----:B------:R-:W-:Y:S01]  /*0510*/  FFMA R0, RZ, R14, R3 ;  /* 0x0000000eff007223 */ /* 0x000fe20000000003 */
[----:B------:R-:W-:-:S03]  /*0520*/  FFMA R14, R14, 2, R17 ;  /* 0x400000000e0e7823 */ /* 0x000fc60000000011 */
[--C-:B------:R-:W-:Y:S01]  /*0530*/  FADD R3, R0, R15.reuse ;  /* 0x0000000f00037221 */ /* 0x100fe20000000000 */
[----:B------:R-:W-:Y:S01]  /*0540*/  FADD R15, R14, R15 ;  /* 0x0000000f0e0f7221 */ /* 0x000fe20000000000 */
[----:B0-----:R-:W-:-:S04]  /*0550*/  IMAD.WIDE R4, R7, 0x4, R4 ;  /* 0x0000000407047825 */ /* 0x001fc800078e0204 */
[----:B------:R-:W-:Y:S01]  /*0560*/  FMUL R0, R15, R15 ;  /* 0x0000000f0f007220 */ /* 0x000fe20000400000 */
[----:B------:R0:W-:Y:S03]  /*0570*/  STG.E desc[UR4][R8.64], R3 ;  /* 0x0000000308007986 */ /* 0x0001e6000c101904 */
[----:B------:R-:W-:Y:S01]  /*0580*/  FFMA R0, R3, R3, R0 ;  /* 0x0000000303007223 */ /* 0x000fe20000000000 */
[----:B------:R0:W-:Y:S04]  /*0590*/  STG.E desc[UR4][R4.64], R15 ;  /* 0x0000000f04007986 */ /* 0x0001e8000c101904 */
[----:B------:R-:W-:Y:S01]  /*05a0*/  IADD3 R2, PT, PT, R0, -0xd000000, RZ ;  /* 0xf300000000027810 */ /* 0x000fe20007ffe0ff */
[----:B------:R0:W1:Y:S03]  /*05b0*/  MUFU.RSQ R11, R0 ;  /* 0x00000000000b7308 */ /* 0x0000660000001400 */
[----:B------:R-:W-:-:S13]  /*05c0*/  ISETP.GT.U32.AND P0, PT, R2, 0x727fffff, PT ;  /* 0x727fffff0200780c */ /* 0x000fda0003f04070 */
[----:B0-----:R-:W-:Y:S05]  /*05d0*/  @!P0 BRA `(.L_x_11) ;  /* 0x00000000000c8947 */ /* 0x001fea0003800000 */
[----:B------:R-:W-:-:S07]  /*05e0*/  MOV R8, 0x600 ;  /* 0x0000060000087802 */ /* 0x000fce0000000f00 */
[----:B-1----:R-:W-:Y:S05]  /*05f0*/  CALL.REL.NOINC `($__internal_2_$__cuda_sm20_sqrt_rn_f32_slowpath) ;  /* 0x0000000000287944 */ /* 0x002fea0003c00000 */
[----:B------:R-:W-:Y:S05]  /*0600*/  BRA `(.L_x_12) ;  /* 0x0000000000107947 */ /* 0x000fea0003800000 */
.L_x_11:
[----:B-1----:R-:W-:Y:S01]  /*0610*/  FMUL.FTZ R5, R0, R11 ;  /* 0x0000000b00057220 */ /* 0x002fe20000410000 */
[----:B------:R-:W-:-:S03]  /*0620*/  FMUL.FTZ R11, R11, 0.5 ;  /* 0x3f0000000b0b7820 */ /* 0x000fc60000410000 */
[----:B------:R-:W-:-:S04]  /*0630*/  FFMA R0, -R5, R5, R0 ;  /* 0x0000000505007223 */ /* 0x000fc80000000100 */
[----:B------:R-:W-:-:S07]  /*0640*/  FFMA R5, R0, R11, R5 ;  /* 0x0000000b00057223 */ /* 0x000fce0000000005 */
.L_x_12:
[----:B------:R-:W-:Y:S05]  /*0650*/  BSYNC.RECONVERGENT B0 ;  /* 0x0000000000007941 */ /* 0x000fea0003800200 */
.L_x_10:
[----:B------:R-:W0:Y:S02]  /*0660*/  LDC.64 R2, c[0x0][0x398] ;  /* 0x0000e600ff027b82 */ /* 0x000e240000000a00 */
[----:B0-----:R-:W-:-:S05]  /*0670*/  IMAD.WIDE R2, R7, 0x4, R2 ;  /* 0x0000000407027825 */ /* 0x001fca00078e0202 */
[----:B------:R-:W-:Y:S01]  /*0680*/  STG.E desc[UR4][R2.64], R5 ;  /* 0x0000000502007986 */ /* 0x000fe2000c101904 */
[----:B------:R-:W-:Y:S05]  /*0690*/  EXIT ;  /* 0x000000000000794d */ /* 0x000fea0003800000 */
        .weak           $__internal_2_$__cuda_sm20_sqrt_rn_f32_slowpath
        .type           $__internal_2_$__cuda_sm20_sqrt_rn_f32_slowpath,@function
        .size           $__internal_2_$__cuda_sm20_sqrt_rn_f32_slowpath,(.L_x_17 - $__internal_2_$__cuda_sm20_sqrt_rn_f32_slowpath)
$__internal_2_$__cuda_sm20_sqrt_rn_f32_slowpath:
[----:B------:R-:W-:-:S13]  /*06a0*/  LOP3.LUT P0, RZ, R0, 0x7fffffff, RZ, 0xc0, !PT ;  /* 0x7fffffff00ff7812 */ /* 0x000fda000780c0ff */
[----:B------:R-:W-:Y:S01]  /*06b0*/  @!P0 MOV R2, R0 ;  /* 0x0000000000028202 */ /* 0x000fe20000000f00 */
[----:B------:R-:W-:Y:S06]  /*06c0*/  @!P0 BRA `(.L_x_13) ;  /* 0x0000000000408947 */ /* 0x000fec0003800000 */
[----:B------:R-:W-:-:S13]  /*06d0*/  FSETP.GEU.FTZ.AND P0, PT, R0, RZ, PT ;  /* 0x000000ff0000720b */ /* 0x000fda0003f1e000 */
[----:B------:R-:W-:Y:S01]  /*06e0*/  @!P0 MOV R2, 0x7fffffff ;  /* 0x7fffffff00028802 */ /* 0x000fe20000000f00 */
        /* <DEDUP_REMOVED lines=14> */
.L_x_13:
[----:B------:R-:W-:Y:S01]  /*07d0*/  HFMA2 R3, -RZ, RZ, 0, 0 ;  /* 0x00000000ff037431 */ /* 0x000fe200000001ff */
[----:B------:R-:W-:Y:S02]  /*07e0*/  MOV R5, R2 ;  /* 0x0000000200057202 */ /* 0x000fe40000000f00 */
[----:B------:R-:W-:-:S04]  /*07f0*/  MOV R2, R8 ;  /* 0x0000000800027202 */ /* 0x000fc80000000f00 */
[----:B------:R-:W-:Y:S05]  /*0800*/  RET.REL.NODEC R2 `(_Z11sobel_naivePKfPfS1_S1_ii) ;  /* 0xfffffff402fc7950 */ /* 0x000fea0003c3ffff */
.L_x_14:
        /* <DEDUP_REMOVED lines=15> */
.L_x_17:


//--------------------- .nv.shared.reserved.0     --------------------------
	.section	.nv.shared.reserved.0,"aw",@nobits
	.weak		__nv_reservedSMEM_offset_0_alias
	.size		__nv_reservedSMEM_offset_0_alias, 0, 64
	.other		__nv_reservedSMEM_offset_0_alias,@"STO_CUDA_RESERVED_SHARED STV_DEFAULT"
__nv_reservedSMEM_offset_0_alias:
	.zero		0
	.zero		64


//--------------------- .nv.shared._Z11sobel_tiledPKfPfii --------------------------
	.section	.nv.shared._Z11sobel_tiledPKfPfii,"aw",@nobits
	.sectionflags	@""
	.align	4
.nv.shared._Z11sobel_tiledPKfPfii:
	.zero		2320


//--------------------- .nv.constant0._Z15sobel_thresholdPKfPhfii --------------------------
	.section	.nv.constant0._Z15sobel_thresholdPKfPhfii,"a",@progbits
	.sectionflags	@""
	.align	4
.nv.constant0._Z15sobel_thresholdPKfPhfii:
	.zero		924


//--------------------- .nv.constant0._Z11sobel_tiledPKfPfii --------------------------
	.section	.nv.constant0._Z11sobel_tiledPKfPfii,"a",@progbits
	.sectionflags	@""
	.align	4
.nv.constant0._Z11sobel_tiledPKfPfii:
	.zero		920


//--------------------- .nv.constant0._Z11sobel_naivePKfPfS1_S1_ii --------------------------
	.section	.nv.constant0._Z11sobel_naivePKfPfS1_S1_ii,"a",@progbits
	.sectionflags	@""
	.align	4
.nv.constant0._Z11sobel_naivePKfPfS1_S1_ii:
	.zero		936


//--------------------- SYMBOLS --------------------------

	.type		.nv.reservedSmem.offset0,@object
	.size		.nv.reservedSmem.offset0,0x4
	.type		.nv.reservedSmem.cap,@object
	.size		.nv.reservedSmem.cap,0x4
